	.target	sm_100a

	.elftype	@"ET_EXEC"


//--------------------- .note.nv.tkinfo           --------------------------
	.section	.note.nv.tkinfo,"",@"SHT_NOTE"
	.sectionflags	@"SHF_NOTE_NV_TKINFO"
	.tkinfo
        /*0018*/ 	.word	0x00000002
        /*0030*/ 	.string	""
        /*0030*/ 	.string	"ptxas"
        /*0030*/ 	.string	"Cuda compilation tools, release 13.0, V13.0.88"
        /*0030*/ 	.string	"Build cuda_13.0.r13.0/compiler.36424714_0"
        /*0030*/ 	.string	"-arch sm_100a -m 64 "



//--------------------- .note.nv.cuinfo           --------------------------
	.section	.note.nv.cuinfo,"",@"SHT_NOTE"
	.sectionflags	@"SHF_NOTE_NV_CUINFO"
        /*0018*/ 	.short	0x0002
        /*001a*/ 	.short	0x0064
        /*001c*/ 	.short	0x0082
	.zero		2


//--------------------- .nv.info                  --------------------------
	.section	.nv.info,"",@"SHT_CUDA_INFO"
	.align	4


	//----- nvinfo : EIATTR_REGCOUNT
	.align		4
        /*0000*/ 	.byte	0x04, 0x2f
        /*0002*/ 	.short	(.L_19 - .L_18)
	.align		4
.L_18:
        /*0004*/ 	.word	index@(_ZN7cutlass13device_kernelINS_4gemm6kernel13GemmUniversalIN4cute5tupleIJiiiiEEENS1_10collective13CollectiveMmaINS1_46MainloopSm100TmaUmmaWarpSpecializedBlockScaledILi2ELi2ELi2ENS5_IJNS4_1CILi1EEENSA_ILi2EEESB_EEEEENS5_IJNSA_ILi128EEESF_NSA_ILi256EEEEEENS5_IJNS_12float_e4m3_tENS_13float_ue8m0_tEEEENS5_IJNS5_IJlSB_lEEENS4_6LayoutINS5_IJNS5_IJNS5_IJNSA_ILi32EEENSA_ILi4EEEEEEiEEESQ_NS5_IJSB_iEEEEEENS5_IJNS5_IJNS5_IJNSA_ILi16EEESO_EEEiEEENS5_IJNS5_IJNSA_ILi0EEESB_EEENSA_ILi512EEEEEENS5_IJSW_iEEEEEEEEEEESK_S13_NS4_8TiledMMAINS4_8MMA_AtomIJNS4_21SM100_MMA_MXF8F6F4_SSISI_SI_fSJ_Li128ELi128ELNS4_4UMMA5MajorE0ELS18_0ELNS17_7ScaleInE0ELS19_0EEEEEENSM_INS5_IJSB_SB_SB_EEENS5_IJSW_SW_SW_EEEEENS5_IJNS4_10UnderscoreES1F_S1F_EEEEENS5_IJNS4_23SM90_TMA_LOAD_MULTICASTES1I_EEENS5_IJNS4_14ComposedLayoutINS4_7SwizzleILi3ELi4ELi3EEENS4_18smem_ptr_flag_bitsILi8EEENSM_INS5_IJNSA_ILi8EEESF_EEENS5_IJSF_SB_EEEEEEENSM_INS5_IJNS5_IJNS5_IJSP_SB_EEENS5_IJSN_SB_EEEEEESB_NS5_IJSO_SC_EEEEEENS5_IJNS5_IJNS5_IJSU_SY_EEESX_EEESW_NS5_IJSB_SY_EEEEEEEEEEEvNS4_8identityENS5_IJNS4_13SM90_TMA_LOADES26_EEES24_vS25_EENS_8epilogue10collective18CollectiveEpilogueINS29_23Sm100TmaWarpSpecializedILi4ELi2ELi32ELb1ELb0EEEJSH_NS5_IJNSM_ISF_SB_EENSM_ISN_SB_EEEEENS_10bfloat16_tESL_S2H_SL_NS29_6fusion15FusionCallbacksIS2D_NS2I_17LinearCombinationIS2H_fS2H_fLNS_15FloatRoundStyleE2EEESH_S2G_JEEENS4_5SM1004TMEM4LOAD26SM100_TMEM_LOAD_32dp32b32xES26_NS1K_INS1L_ILi2ELi4ELi3EEENS1N_ILi16EEENSM_INS5_IJS1P_SN_EEES1V_EEEENS4_39AutoVectorizingCopyWithAssumedAlignmentILi128EEENS4_14SM90_TMA_STOREES2W_S2Y_S2Y_EEEvvEEEEvNT_6ParamsE)
        /*0008*/ 	.word	0x0000006e


	//----- nvinfo : EIATTR_FRAME_SIZE
	.align		4
.L_19:
        /*000c*/ 	.byte	0x04, 0x11
        /*000e*/ 	.short	(.L_21 - .L_20)
	.align		4
.L_20:
        /*0010*/ 	.word	index@($__internal_2_$__cuda_sm10x_tcgen05_guardrail_trap_unallocated_columns_being_dealloced)
        /*0014*/ 	.word	0x00000000


	//----- nvinfo : EIATTR_FRAME_SIZE
	.align		4
.L_21:
        /*0018*/ 	.byte	0x04, 0x11
        /*001a*/ 	.short	(.L_23 - .L_22)
	.align		4
.L_22:
        /*001c*/ 	.word	index@($__internal_1_$__cuda_sm10x_tcgen05_guardrail_trap_phase_invalid_during_alloc)
        /*0020*/ 	.word	0x00000000


	//----- nvinfo : EIATTR_FRAME_SIZE
	.align		4
.L_23:
        /*0024*/ 	.byte	0x04, 0x11
        /*0026*/ 	.short	(.L_25 - .L_24)
	.align		4
.L_24:
        /*0028*/ 	.word	index@($__internal_0_$__cuda_sm10x_tcgen05_guardrail_trap_col_being_dealloced_not_returned_by_alloc)
        /*002c*/ 	.word	0x00000000


	//----- nvinfo : EIATTR_FRAME_SIZE
	.align		4
.L_25:
        /*0030*/ 	.byte	0x04, 0x11
        /*0032*/ 	.short	(.L_27 - .L_26)
	.align		4
.L_26:
        /*0034*/ 	.word	index@(_ZN7cutlass13device_kernelINS_4gemm6kernel13GemmUniversalIN4cute5tupleIJiiiiEEENS1_10collective13CollectiveMmaINS1_46MainloopSm100TmaUmmaWarpSpecializedBlockScaledILi2ELi2ELi2ENS5_IJNS4_1CILi1EEENSA_ILi2EEESB_EEEEENS5_IJNSA_ILi128EEESF_NSA_ILi256EEEEEENS5_IJNS_12float_e4m3_tENS_13float_ue8m0_tEEEENS5_IJNS5_IJlSB_lEEENS4_6LayoutINS5_IJNS5_IJNS5_IJNSA_ILi32EEENSA_ILi4EEEEEEiEEESQ_NS5_IJSB_iEEEEEENS5_IJNS5_IJNS5_IJNSA_ILi16EEESO_EEEiEEENS5_IJNS5_IJNSA_ILi0EEESB_EEENSA_ILi512EEEEEENS5_IJSW_iEEEEEEEEEEESK_S13_NS4_8TiledMMAINS4_8MMA_AtomIJNS4_21SM100_MMA_MXF8F6F4_SSISI_SI_fSJ_Li128ELi128ELNS4_4UMMA5MajorE0ELS18_0ELNS17_7ScaleInE0ELS19_0EEEEEENSM_INS5_IJSB_SB_SB_EEENS5_IJSW_SW_SW_EEEEENS5_IJNS4_10UnderscoreES1F_S1F_EEEEENS5_IJNS4_23SM90_TMA_LOAD_MULTICASTES1I_EEENS5_IJNS4_14ComposedLayoutINS4_7SwizzleILi3ELi4ELi3EEENS4_18smem_ptr_flag_bitsILi8EEENSM_INS5_IJNSA_ILi8EEESF_EEENS5_IJSF_SB_EEEEEEENSM_INS5_IJNS5_IJNS5_IJSP_SB_EEENS5_IJSN_SB_EEEEEESB_NS5_IJSO_SC_EEEEEENS5_IJNS5_IJNS5_IJSU_SY_EEESX_EEESW_NS5_IJSB_SY_EEEEEEEEEEEvNS4_8identityENS5_IJNS4_13SM90_TMA_LOADES26_EEES24_vS25_EENS_8epilogue10collective18CollectiveEpilogueINS29_23Sm100TmaWarpSpecializedILi4ELi2ELi32ELb1ELb0EEEJSH_NS5_IJNSM_ISF_SB_EENSM_ISN_SB_EEEEENS_10bfloat16_tESL_S2H_SL_NS29_6fusion15FusionCallbacksIS2D_NS2I_17LinearCombinationIS2H_fS2H_fLNS_15FloatRoundStyleE2EEESH_S2G_JEEENS4_5SM1004TMEM4LOAD26SM100_TMEM_LOAD_32dp32b32xES26_NS1K_INS1L_ILi2ELi4ELi3EEENS1N_ILi16EEENSM_INS5_IJS1P_SN_EEES1V_EEEENS4_39AutoVectorizingCopyWithAssumedAlignmentILi128EEENS4_14SM90_TMA_STOREES2W_S2Y_S2Y_EEEvvEEEEvNT_6ParamsE)
        /*0038*/ 	.word	0x00000000


	//----- nvinfo : EIATTR_MIN_STACK_SIZE
	.align		4
.L_27:
        /*003c*/ 	.byte	0x04, 0x12
        /*003e*/ 	.short	(.L_29 - .L_28)
	.align		4
.L_28:
        /*0040*/ 	.word	index@(_ZN7cutlass13device_kernelINS_4gemm6kernel13GemmUniversalIN4cute5tupleIJiiiiEEENS1_10collective13CollectiveMmaINS1_46MainloopSm100TmaUmmaWarpSpecializedBlockScaledILi2ELi2ELi2ENS5_IJNS4_1CILi1EEENSA_ILi2EEESB_EEEEENS5_IJNSA_ILi128EEESF_NSA_ILi256EEEEEENS5_IJNS_12float_e4m3_tENS_13float_ue8m0_tEEEENS5_IJNS5_IJlSB_lEEENS4_6LayoutINS5_IJNS5_IJNS5_IJNSA_ILi32EEENSA_ILi4EEEEEEiEEESQ_NS5_IJSB_iEEEEEENS5_IJNS5_IJNS5_IJNSA_ILi16EEESO_EEEiEEENS5_IJNS5_IJNSA_ILi0EEESB_EEENSA_ILi512EEEEEENS5_IJSW_iEEEEEEEEEEESK_S13_NS4_8TiledMMAINS4_8MMA_AtomIJNS4_21SM100_MMA_MXF8F6F4_SSISI_SI_fSJ_Li128ELi128ELNS4_4UMMA5MajorE0ELS18_0ELNS17_7ScaleInE0ELS19_0EEEEEENSM_INS5_IJSB_SB_SB_EEENS5_IJSW_SW_SW_EEEEENS5_IJNS4_10UnderscoreES1F_S1F_EEEEENS5_IJNS4_23SM90_TMA_LOAD_MULTICASTES1I_EEENS5_IJNS4_14ComposedLayoutINS4_7SwizzleILi3ELi4ELi3EEENS4_18smem_ptr_flag_bitsILi8EEENSM_INS5_IJNSA_ILi8EEESF_EEENS5_IJSF_SB_EEEEEEENSM_INS5_IJNS5_IJNS5_IJSP_SB_EEENS5_IJSN_SB_EEEEEESB_NS5_IJSO_SC_EEEEEENS5_IJNS5_IJNS5_IJSU_SY_EEESX_EEESW_NS5_IJSB_SY_EEEEEEEEEEEvNS4_8identityENS5_IJNS4_13SM90_TMA_LOADES26_EEES24_vS25_EENS_8epilogue10collective18CollectiveEpilogueINS29_23Sm100TmaWarpSpecializedILi4ELi2ELi32ELb1ELb0EEEJSH_NS5_IJNSM_ISF_SB_EENSM_ISN_SB_EEEEENS_10bfloat16_tESL_S2H_SL_NS29_6fusion15FusionCallbacksIS2D_NS2I_17LinearCombinationIS2H_fS2H_fLNS_15FloatRoundStyleE2EEESH_S2G_JEEENS4_5SM1004TMEM4LOAD26SM100_TMEM_LOAD_32dp32b32xES26_NS1K_INS1L_ILi2ELi4ELi3EEENS1N_ILi16EEENSM_INS5_IJS1P_SN_EEES1V_EEEENS4_39AutoVectorizingCopyWithAssumedAlignmentILi128EEENS4_14SM90_TMA_STOREES2W_S2Y_S2Y_EEEvvEEEEvNT_6ParamsE)
        /*0044*/ 	.word	0x00000000
.L_29:


//--------------------- .nv.compat                --------------------------
	.section	.nv.compat,"",@"SHT_CUDA_COMPAT_INFO"
	.align	4
        /*0000*/ 	.byte	0x02, 0x09, 0x01, 0x00, 0x02, 0x02, 0x02, 0x00, 0x02, 0x05, 0x05, 0x00, 0x03, 0x07, 0x01, 0x01
        /*0010*/ 	.byte	0x02, 0x03, 0x01, 0x00, 0x02, 0x06, 0x01, 0x00, 0x04, 0x0b, 0x08, 0x00, 0x09, 0x00, 0x00, 0x00
        /*0020*/ 	.byte	0x00, 0x00, 0x00, 0x00


//--------------------- .nv.info._ZN7cutlass13device_kernelINS_4gemm6kernel13GemmUniversalIN4cute5tupleIJiiiiEEENS1_10collective13CollectiveMmaINS1_46MainloopSm100TmaUmmaWarpSpecializedBlockScaledILi2ELi2ELi2ENS5_IJNS4_1CILi1EEENSA_ILi2EEESB_EEEEENS5_IJNSA_ILi128EEESF_NSA_ILi256EEEEEENS5_IJNS_12float_e4m3_tENS_13float_ue8m0_tEEEENS5_IJNS5_IJlSB_lEEENS4_6LayoutINS5_IJNS5_IJNS5_IJNSA_ILi32EEENSA_ILi4EEEEEEiEEESQ_NS5_IJSB_iEEEEEENS5_IJNS5_IJNS5_IJNSA_ILi16EEESO_EEEiEEENS5_IJNS5_IJNSA_ILi0EEESB_EEENSA_ILi512EEEEEENS5_IJSW_iEEEEEEEEEEESK_S13_NS4_8TiledMMAINS4_8MMA_AtomIJNS4_21SM100_MMA_MXF8F6F4_SSISI_SI_fSJ_Li128ELi128ELNS4_4UMMA5MajorE0ELS18_0ELNS17_7ScaleInE0ELS19_0EEEEEENSM_INS5_IJSB_SB_SB_EEENS5_IJSW_SW_SW_EEEEENS5_IJNS4_10UnderscoreES1F_S1F_EEEEENS5_IJNS4_23SM90_TMA_LOAD_MULTICASTES1I_EEENS5_IJNS4_14ComposedLayoutINS4_7SwizzleILi3ELi4ELi3EEENS4_18smem_ptr_flag_bitsILi8EEENSM_INS5_IJNSA_ILi8EEESF_EEENS5_IJSF_SB_EEEEEEENSM_INS5_IJNS5_IJNS5_IJSP_SB_EEENS5_IJSN_SB_EEEEEESB_NS5_IJSO_SC_EEEEEENS5_IJNS5_IJNS5_IJSU_SY_EEESX_EEESW_NS5_IJSB_SY_EEEEEEEEEEEvNS4_8identityENS5_IJNS4_13SM90_TMA_LOADES26_EEES24_vS25_EENS_8epilogue10collective18CollectiveEpilogueINS29_23Sm100TmaWarpSpecializedILi4ELi2ELi32ELb1ELb0EEEJSH_NS5_IJNSM_ISF_SB_EENSM_ISN_SB_EEEEENS_10bfloat16_tESL_S2H_SL_NS29_6fusion15FusionCallbacksIS2D_NS2I_17LinearCombinationIS2H_fS2H_fLNS_15FloatRoundStyleE2EEESH_S2G_JEEENS4_5SM1004TMEM4LOAD26SM100_TMEM_LOAD_32dp32b32xES26_NS1K_INS1L_ILi2ELi4ELi3EEENS1N_ILi16EEENSM_INS5_IJS1P_SN_EEES1V_EEEENS4_39AutoVectorizingCopyWithAssumedAlignmentILi128EEENS4_14SM90_TMA_STOREES2W_S2Y_S2Y_EEEvvEEEEvNT_6ParamsE --------------------------
	.section	.nv.info._ZN7cutlass13device_kernelINS_4gemm6kernel13GemmUniversalIN4cute5tupleIJiiiiEEENS1_10collective13CollectiveMmaINS1_46MainloopSm100TmaUmmaWarpSpecializedBlockScaledILi2ELi2ELi2ENS5_IJNS4_1CILi1EEENSA_ILi2EEESB_EEEEENS5_IJNSA_ILi128EEESF_NSA_ILi256EEEEEENS5_IJNS_12float_e4m3_tENS_13float_ue8m0_tEEEENS5_IJNS5_IJlSB_lEEENS4_6LayoutINS5_IJNS5_IJNS5_IJNSA_ILi32EEENSA_ILi4EEEEEEiEEESQ_NS5_IJSB_iEEEEEENS5_IJNS5_IJNS5_IJNSA_ILi16EEESO_EEEiEEENS5_IJNS5_IJNSA_ILi0EEESB_EEENSA_ILi512EEEEEENS5_IJSW_iEEEEEEEEEEESK_S13_NS4_8TiledMMAINS4_8MMA_AtomIJNS4_21SM100_MMA_MXF8F6F4_SSISI_SI_fSJ_Li128ELi128ELNS4_4UMMA5MajorE0ELS18_0ELNS17_7ScaleInE0ELS19_0EEEEEENSM_INS5_IJSB_SB_SB_EEENS5_IJSW_SW_SW_EEEEENS5_IJNS4_10UnderscoreES1F_S1F_EEEEENS5_IJNS4_23SM90_TMA_LOAD_MULTICASTES1I_EEENS5_IJNS4_14ComposedLayoutINS4_7SwizzleILi3ELi4ELi3EEENS4_18smem_ptr_flag_bitsILi8EEENSM_INS5_IJNSA_ILi8EEESF_EEENS5_IJSF_SB_EEEEEEENSM_INS5_IJNS5_IJNS5_IJSP_SB_EEENS5_IJSN_SB_EEEEEESB_NS5_IJSO_SC_EEEEEENS5_IJNS5_IJNS5_IJSU_SY_EEESX_EEESW_NS5_IJSB_SY_EEEEEEEEEEEvNS4_8identityENS5_IJNS4_13SM90_TMA_LOADES26_EEES24_vS25_EENS_8epilogue10collective18CollectiveEpilogueINS29_23Sm100TmaWarpSpecializedILi4ELi2ELi32ELb1ELb0EEEJSH_NS5_IJNSM_ISF_SB_EENSM_ISN_SB_EEEEENS_10bfloat16_tESL_S2H_SL_NS29_6fusion15FusionCallbacksIS2D_NS2I_17LinearCombinationIS2H_fS2H_fLNS_15FloatRoundStyleE2EEESH_S2G_JEEENS4_5SM1004TMEM4LOAD26SM100_TMEM_LOAD_32dp32b32xES26_NS1K_INS1L_ILi2ELi4ELi3EEENS1N_ILi16EEENSM_INS5_IJS1P_SN_EEES1V_EEEENS4_39AutoVectorizingCopyWithAssumedAlignmentILi128EEENS4_14SM90_TMA_STOREES2W_S2Y_S2Y_EEEvvEEEEvNT_6ParamsE,"",@"SHT_CUDA_INFO"
	.sectionflags	@""
	.align	4


	//----- nvinfo : EIATTR_CUDA_API_VERSION
	.align		4
        /*0000*/ 	.byte	0x04, 0x37
        /*0002*/ 	.short	(.L_31 - .L_30)
.L_30:
        /*0004*/ 	.word	0x00000082


	//----- nvinfo : EIATTR_KPARAM_INFO
	.align		4
.L_31:
        /*0008*/ 	.byte	0x04, 0x17
        /*000a*/ 	.short	(.L_33 - .L_32)
.L_32:
        /*000c*/ 	.word	0x00000000
        /*0010*/ 	.short	0x0000
        /*0012*/ 	.short	0x0000
        /*0014*/ 	.byte	0x00, 0xf0, 0x01, 0x30


	//----- nvinfo : EIATTR_AT_ENTRY_FRAGMENTS
	.align		4
.L_33:
        /*0018*/ 	.byte	0x04, 0x4f
        /*001a*/ 	.short	(.L_35 - .L_34)


	//   ....[0]....
.L_34:
        /*001c*/ 	.word	0x00000006


	//----- nvinfo : EIATTR_RESERVED_SMEM_USED
	.align		4
.L_35:
        /*0020*/ 	.byte	0x01, 0x41
	.zero		2


	//----- nvinfo : EIATTR_SPARSE_MMA_MASK
	.align		4
        /*0024*/ 	.byte	0x03, 0x50
        /*0026*/ 	.short	0x0000


	//----- nvinfo : EIATTR_TCGEN05_1CTA_USED
	.align		4
        /*0028*/ 	.byte	0x01, 0x51
	.zero		2


	//----- nvinfo : EIATTR_MAXREG_COUNT
	.align		4
        /*002c*/ 	.byte	0x03, 0x1b
        /*002e*/ 	.short	0x00ff


	//----- nvinfo : EIATTR_NUM_BARRIERS
	.align		4
        /*0030*/ 	.byte	0x02, 0x4c
        /*0032*/ 	.byte	0x07
	.zero		1


	//----- nvinfo : EIATTR_EXTERNS
	.align		4
        /*0034*/ 	.byte	0x04, 0x0f
        /*0036*/ 	.short	(.L_37 - .L_36)


	//   ....[0]....
	.align		4
.L_36:
        /*0038*/ 	.word	index@(__assertfail)


	//----- nvinfo : EIATTR_MERCURY_ISA_VERSION
	.align		4
.L_37:
        /*003c*/ 	.byte	0x03, 0x5f
        /*003e*/ 	.short	0x0101


	//----- nvinfo : EIATTR_INT_WARP_WIDE_INSTR_OFFSETS
	.align		4
        /*0040*/ 	.byte	0x04, 0x31
        /*0042*/ 	.short	(.L_39 - .L_38)


	//   ....[0]....
.L_38:
        /*0044*/ 	.word	0x00002510


	//   ....[1]....
        /*0048*/ 	.word	0x000045d0


	//   ....[2]....
        /*004c*/ 	.word	0x00004600


	//   ....[3]....
        /*0050*/ 	.word	0x00004620


	//   ....[4]....
        /*0054*/ 	.word	0x00004f00


	//   ....[5]....
        /*0058*/ 	.word	0x00004f60


	//   ....[6]....
        /*005c*/ 	.word	0x00005050


	//   ....[7]....
        /*0060*/ 	.word	0x000050c0


	//   ....[8]....
        /*0064*/ 	.word	0x000051d0


	//   ....[9]....
        /*0068*/ 	.word	0x00005260


	//   ....[10]....
        /*006c*/ 	.word	0x00005430


	//   ....[11]....
        /*0070*/ 	.word	0x000054e0


	//----- nvinfo : EIATTR_COOP_GROUP_MASK_REGIDS
	.align		4
.L_39:
        /*0074*/ 	.byte	0x04, 0x29
        /*0076*/ 	.short	(.L_41 - .L_40)


	//   ....[0]....
.L_40:
        /*0078*/ 	.word	0xffffffff


	//   ....[1]....
        /*007c*/ 	.word	0xffffffff


	//   ....[2]....
        /*0080*/ 	.word	0xffffffff


	//   ....[3]....
        /*0084*/ 	.word	0xffffffff


	//   ....[4]....
        /*0088*/ 	.word	0xffffffff


	//   ....[5]....
        /*008c*/ 	.word	0xffffffff


	//   ....[6]....
        /*0090*/ 	.word	0xffffffff


	//   ....[7]....
        /*0094*/ 	.word	0xffffffff


	//   ....[8]....
        /*0098*/ 	.word	0xffffffff


	//   ....[9]....
        /*009c*/ 	.word	0xffffffff


	//   ....[10]....
        /*00a0*/ 	.word	0xffffffff


	//   ....[11]....
        /*00a4*/ 	.word	0xffffffff


	//   ....[12]....
        /*00a8*/ 	.word	0xffffffff


	//   ....[13]....
        /*00ac*/ 	.word	0xffffffff


	//----- nvinfo : EIATTR_COOP_GROUP_INSTR_OFFSETS
	.align		4
.L_41:
        /*00b0*/ 	.byte	0x04, 0x28
        /*00b2*/ 	.short	(.L_43 - .L_42)


	//   ....[0]....
.L_42:
        /*00b4*/ 	.word	0x00000090


	//   ....[1]....
        /*00b8*/ 	.word	0x00000530


	//   ....[2]....
        /*00bc*/ 	.word	0x000006a0


	//   ....[3]....
        /*00c0*/ 	.word	0x00000840


	//   ....[4]....
        /*00c4*/ 	.word	0x00000940


	//   ....[5]....
        /*00c8*/ 	.word	0x00000ab0


	//   ....[6]....
        /*00cc*/ 	.word	0x00000c10


	//   ....[7]....
        /*00d0*/ 	.word	0x00000dc0


	//   ....[8]....
        /*00d4*/ 	.word	0x000023f0


	//   ....[9]....
        /*00d8*/ 	.word	0x000030c0


	//   ....[10]....
        /*00dc*/ 	.word	0x000032d0


	//   ....[11]....
        /*00e0*/ 	.word	0x00003300


	//   ....[12]....
        /*00e4*/ 	.word	0x000044b0


	//   ....[13]....
        /*00e8*/ 	.word	0x000046e0


	//----- nvinfo : EIATTR_VRC_CTA_INIT_COUNT
	.align		4
.L_43:
        /*00ec*/ 	.byte	0x02, 0x4a
        /*00ee*/ 	.byte	0x80
	.zero		1


	//----- nvinfo : EIATTR_SYSCALL_OFFSETS
	.align		4
        /*00f0*/ 	.byte	0x04, 0x46
        /*00f2*/ 	.short	(.L_45 - .L_44)


	//   ....[0]....
.L_44:
        /*00f4*/ 	.word	0x00006010


	//   ....[1]....
        /*00f8*/ 	.word	0x00006100


	//   ....[2]....
        /*00fc*/ 	.word	0x00006870


	//   ....[3]....
        /*0100*/ 	.word	0x000074f0


	//   ....[4]....
        /*0104*/ 	.word	0x00008140


	//   ....[5]....
        /*0108*/ 	.word	0x00008d90


	//----- nvinfo : EIATTR_MBARRIER_INSTR_OFFSETS
	.align		4
.L_45:
        /*010c*/ 	.byte	0x04, 0x39
        /*010e*/ 	.short	(.L_47 - .L_46)


	//   ....[0]....
.L_46:
        /*0110*/ 	.word	0x00000650
        /*0114*/ 	.word	0x000000ff
        /*0118*/ 	.word	0x00000000
        /*011c*/ 	.short	0x0100
        /*011e*/ 	.byte	0x04
	.zero		1


	//   ....[1]....
        /*0120*/ 	.word	0x00000660
        /*0124*/ 	.word	0x000000ff
        /*0128*/ 	.word	0x00000010
        /*012c*/ 	.short	0x0100
        /*012e*/ 	.byte	0x04
	.zero		1


	//   ....[2]....
        /*0130*/ 	.word	0x00000670
        /*0134*/ 	.word	0x000000ff
        /*0138*/ 	.word	0x00000008
        /*013c*/ 	.short	0x0100
        /*013e*/ 	.byte	0x04
	.zero		1


	//   ....[3]....
        /*0140*/ 	.word	0x00000680
        /*0144*/ 	.word	0x000000ff
        /*0148*/ 	.word	0x00000018
        /*014c*/ 	.short	0x0100
        /*014e*/ 	.byte	0x04
	.zero		1


	//   ....[4]....
        /*0150*/ 	.word	0x000007b0
        /*0154*/ 	.word	0x000000ff
        /*0158*/ 	.word	0x00000020
        /*015c*/ 	.short	0x0100
        /*015e*/ 	.byte	0x04
	.zero		1


	//   ....[5]....
        /*0160*/ 	.word	0x000007c0
        /*0164*/ 	.word	0x000000ff
        /*0168*/ 	.word	0x00000040
        /*016c*/ 	.short	0x0100
        /*016e*/ 	.byte	0x04
	.zero		1


	//   ....[6]....
        /*0170*/ 	.word	0x000007d0
        /*0174*/ 	.word	0x000000ff
        /*0178*/ 	.word	0x00000028
        /*017c*/ 	.short	0x0100
        /*017e*/ 	.byte	0x04
	.zero		1


	//   ....[7]....
        /*0180*/ 	.word	0x000007e0
        /*0184*/ 	.word	0x000000ff
        /*0188*/ 	.word	0x00000048
        /*018c*/ 	.short	0x0100
        /*018e*/ 	.byte	0x04
	.zero		1


	//   ....[8]....
        /*0190*/ 	.word	0x000007f0
        /*0194*/ 	.word	0x000000ff
        /*0198*/ 	.word	0x00000030
        /*019c*/ 	.short	0x0100
        /*019e*/ 	.byte	0x04
	.zero		1


	//   ....[9]....
        /*01a0*/ 	.word	0x00000800
        /*01a4*/ 	.word	0x000000ff
        /*01a8*/ 	.word	0x00000050
        /*01ac*/ 	.short	0x0100
        /*01ae*/ 	.byte	0x04
	.zero		1


	//   ....[10]....
        /*01b0*/ 	.word	0x00000810
        /*01b4*/ 	.word	0x000000ff
        /*01b8*/ 	.word	0x00000038
        /*01bc*/ 	.short	0x0100
        /*01be*/ 	.byte	0x04
	.zero		1


	//   ....[11]....
        /*01c0*/ 	.word	0x00000820
        /*01c4*/ 	.word	0x000000ff
        /*01c8*/ 	.word	0x00000058
        /*01cc*/ 	.short	0x0100
        /*01ce*/ 	.byte	0x04
	.zero		1


	//   ....[12]....
        /*01d0*/ 	.word	0x00000910
        /*01d4*/ 	.word	0x000000ff
        /*01d8*/ 	.word	0x00000060
        /*01dc*/ 	.short	0x0100
        /*01de*/ 	.byte	0x06
	.zero		1


	//   ....[13]....
        /*01e0*/ 	.word	0x00000920
        /*01e4*/ 	.word	0x000000ff
        /*01e8*/ 	.word	0x00000068
        /*01ec*/ 	.short	0x0100
        /*01ee*/ 	.byte	0x06
	.zero		1


	//   ....[14]....
        /*01f0*/ 	.word	0x00000a60
        /*01f4*/ 	.word	0x000000ff
        /*01f8*/ 	.word	0x00000070
        /*01fc*/ 	.short	0x0100
        /*01fe*/ 	.byte	0x06
	.zero		1


	//   ....[15]....
        /*0200*/ 	.word	0x00000a70
        /*0204*/ 	.word	0x000000ff
        /*0208*/ 	.word	0x00000080
        /*020c*/ 	.short	0x0100
        /*020e*/ 	.byte	0x06
	.zero		1


	//   ....[16]....
        /*0210*/ 	.word	0x00000a80
        /*0214*/ 	.word	0x000000ff
        /*0218*/ 	.word	0x00000078
        /*021c*/ 	.short	0x0100
        /*021e*/ 	.byte	0x06
	.zero		1


	//   ....[17]....
        /*0220*/ 	.word	0x00000a90
        /*0224*/ 	.word	0x000000ff
        /*0228*/ 	.word	0x00000088
        /*022c*/ 	.short	0x0100
        /*022e*/ 	.byte	0x06
	.zero		1


	//   ....[18]....
        /*0230*/ 	.word	0x00000bc0
        /*0234*/ 	.word	0x000000ff
        /*0238*/ 	.word	0x00000090
        /*023c*/ 	.short	0x0100
        /*023e*/ 	.byte	0x04
	.zero		1


	//   ....[19]....
        /*0240*/ 	.word	0x00000bd0
        /*0244*/ 	.word	0x000000ff
        /*0248*/ 	.word	0x000000a0
        /*024c*/ 	.short	0x0100
        /*024e*/ 	.byte	0x04
	.zero		1


	//   ....[20]....
        /*0250*/ 	.word	0x00000be0
        /*0254*/ 	.word	0x000000ff
        /*0258*/ 	.word	0x00000098
        /*025c*/ 	.short	0x0100
        /*025e*/ 	.byte	0x04
	.zero		1


	//   ....[21]....
        /*0260*/ 	.word	0x00000bf0
        /*0264*/ 	.word	0x000000ff
        /*0268*/ 	.word	0x000000a8
        /*026c*/ 	.short	0x0100
        /*026e*/ 	.byte	0x04
	.zero		1


	//   ....[22]....
        /*0270*/ 	.word	0x00000ce0
        /*0274*/ 	.word	0x000000ff
        /*0278*/ 	.word	0x000000b0
        /*027c*/ 	.short	0x0100
        /*027e*/ 	.byte	0x04
	.zero		1


	//   ....[23]....
        /*0280*/ 	.word	0x00000cf0
        /*0284*/ 	.word	0x000000ff
        /*0288*/ 	.word	0x000000c0
        /*028c*/ 	.short	0x0100
        /*028e*/ 	.byte	0x04
	.zero		1


	//   ....[24]....
        /*0290*/ 	.word	0x00000d00
        /*0294*/ 	.word	0x000000ff
        /*0298*/ 	.word	0x000000b8
        /*029c*/ 	.short	0x0100
        /*029e*/ 	.byte	0x04
	.zero		1


	//   ....[25]....
        /*02a0*/ 	.word	0x00000d10
        /*02a4*/ 	.word	0x000000ff
        /*02a8*/ 	.word	0x000000c8
        /*02ac*/ 	.short	0x0100
        /*02ae*/ 	.byte	0x04
	.zero		1


	//   ....[26]....
        /*02b0*/ 	.word	0x000017e0
        /*02b4*/ 	.word	0x00000002
        /*02b8*/ 	.word	0x000000c0
        /*02bc*/ 	.short	0x010a
        /*02be*/ 	.byte	0xff
	.zero		1


	//   ....[27]....
        /*02c0*/ 	.word	0x00001810
        /*02c4*/ 	.word	0x00000002
        /*02c8*/ 	.word	0x000000b0
        /*02cc*/ 	.short	0x0101
        /*02ce*/ 	.byte	0xff
	.zero		1


	//   ....[28]....
        /*02d0*/ 	.word	0x000018f0
        /*02d4*/ 	.word	0x000000ff
        /*02d8*/ 	.word	0x00000010
        /*02dc*/ 	.short	0x010a
        /*02de*/ 	.byte	0x04
	.zero		1


	//   ....[29]....
        /*02e0*/ 	.word	0x00001970
        /*02e4*/ 	.word	0x000000ff
        /*02e8*/ 	.word	0x00000010
        /*02ec*/ 	.short	0x010a
        /*02ee*/ 	.byte	0x31
	.zero		1


	//   ....[30]....
        /*02f0*/ 	.word	0x00001ab0
        /*02f4*/ 	.word	0x000000ff
        /*02f8*/ 	.word	0x00000010
        /*02fc*/ 	.short	0x010a
        /*02fe*/ 	.byte	0x04
	.zero		1


	//   ....[31]....
        /*0300*/ 	.word	0x00001e70
        /*0304*/ 	.word	0x000000ff
        /*0308*/ 	.word	0x00000068
        /*030c*/ 	.short	0x0101
        /*030e*/ 	.byte	0x07
	.zero		1


	//   ....[32]....
        /*0310*/ 	.word	0x00001e90
        /*0314*/ 	.word	0x000000ff
        /*0318*/ 	.word	0x00000010
        /*031c*/ 	.short	0x010a
        /*031e*/ 	.byte	0x04
	.zero		1


	//   ....[33]....
        /*0320*/ 	.word	0x00001f10
        /*0324*/ 	.word	0x000000ff
        /*0328*/ 	.word	0x00000010
        /*032c*/ 	.short	0x010a
        /*032e*/ 	.byte	0x31
	.zero		1


	//   ....[34]....
        /*0330*/ 	.word	0x00002050
        /*0334*/ 	.word	0x000000ff
        /*0338*/ 	.word	0x00000010
        /*033c*/ 	.short	0x010a
        /*033e*/ 	.byte	0x04
	.zero		1


	//   ....[35]....
        /*0340*/ 	.word	0x00002420
        /*0344*/ 	.word	0x00000002
        /*0348*/ 	.word	0x00000070
        /*034c*/ 	.short	0x010a
        /*034e*/ 	.byte	0xff
	.zero		1


	//   ....[36]....
        /*0350*/ 	.word	0x000024e0
        /*0354*/ 	.word	0x00000002
        /*0358*/ 	.word	0x00000000
        /*035c*/ 	.short	0x0101
        /*035e*/ 	.byte	0xff
	.zero		1


	//   ....[37]....
        /*0360*/ 	.word	0x00002a60
        /*0364*/ 	.word	0x000000ff
        /*0368*/ 	.word	0x00000000
        /*036c*/ 	.short	0x010a
        /*036e*/ 	.byte	0x04
	.zero		1


	//   ....[38]....
        /*0370*/ 	.word	0x00002b00
        /*0374*/ 	.word	0x00000000
        /*0378*/ 	.word	0x00000000
        /*037c*/ 	.short	0x010a
        /*037e*/ 	.byte	0xff
	.zero		1


	//   ....[39]....
        /*0380*/ 	.word	0x00002c20
        /*0384*/ 	.word	0x00000000
        /*0388*/ 	.word	0x000000b0
        /*038c*/ 	.short	0x010a
        /*038e*/ 	.byte	0xff
	.zero		1


	//   ....[40]....
        /*0390*/ 	.word	0x00002c90
        /*0394*/ 	.word	0x00000000
        /*0398*/ 	.word	0x00000000
        /*039c*/ 	.short	0x0101
        /*039e*/ 	.byte	0xff
	.zero		1


	//   ....[41]....
        /*03a0*/ 	.word	0x00002cb0
        /*03a4*/ 	.word	0x000000ff
        /*03a8*/ 	.word	0x00000080
        /*03ac*/ 	.short	0x010a
        /*03ae*/ 	.byte	0x04
	.zero		1


	//   ....[42]....
        /*03b0*/ 	.word	0x00002dd0
        /*03b4*/ 	.word	0x00000000
        /*03b8*/ 	.word	0x00000070
        /*03bc*/ 	.short	0x010a
        /*03be*/ 	.byte	0xff
	.zero		1


	//   ....[43]....
        /*03c0*/ 	.word	0x00002ed0
        /*03c4*/ 	.word	0x00000000
        /*03c8*/ 	.word	0x00000000
        /*03cc*/ 	.short	0x0101
        /*03ce*/ 	.byte	0xff
	.zero		1


	//   ....[44]....
        /*03d0*/ 	.word	0x00002f60
        /*03d4*/ 	.word	0x000000ff
        /*03d8*/ 	.word	0x00000080
        /*03dc*/ 	.short	0x0106
        /*03de*/ 	.byte	0x04
	.zero		1


	//   ....[45]....
        /*03e0*/ 	.word	0x00002f80
        /*03e4*/ 	.word	0x000000ff
        /*03e8*/ 	.word	0x00000080
        /*03ec*/ 	.short	0x010a
        /*03ee*/ 	.byte	0x04
	.zero		1


	//   ....[46]....
        /*03f0*/ 	.word	0x00003010
        /*03f4*/ 	.word	0x000000ff
        /*03f8*/ 	.word	0x00000080
        /*03fc*/ 	.short	0x0106
        /*03fe*/ 	.byte	0x07
	.zero		1


	//   ....[47]....
        /*0400*/ 	.word	0x00003050
        /*0404*/ 	.word	0x00000000
        /*0408*/ 	.word	0x00000080
        /*040c*/ 	.short	0x010a
        /*040e*/ 	.byte	0xff
	.zero		1


	//   ....[48]....
        /*0410*/ 	.word	0x00003af0
        /*0414*/ 	.word	0x00000000
        /*0418*/ 	.word	0x00000070
        /*041c*/ 	.short	0x010a
        /*041e*/ 	.byte	0xff
	.zero		1


	//   ....[49]....
        /*0420*/ 	.word	0x00003c20
        /*0424*/ 	.word	0x00000003
        /*0428*/ 	.word	0x00000000
        /*042c*/ 	.short	0x0101
        /*042e*/ 	.byte	0xff
	.zero		1


	//   ....[50]....
        /*0430*/ 	.word	0x00003c30
        /*0434*/ 	.word	0x000000ff
        /*0438*/ 	.word	0x00000000
        /*043c*/ 	.short	0x010a
        /*043e*/ 	.byte	0x04
	.zero		1


	//   ....[51]....
        /*0440*/ 	.word	0x00003c50
        /*0444*/ 	.word	0x000000ff
        /*0448*/ 	.word	0x000000a0
        /*044c*/ 	.short	0x010a
        /*044e*/ 	.byte	0x06
	.zero		1


	//   ....[52]....
        /*0450*/ 	.word	0x00003d20
        /*0454*/ 	.word	0x000000ff
        /*0458*/ 	.word	0x00000000
        /*045c*/ 	.short	0x010a
        /*045e*/ 	.byte	0x07
	.zero		1


	//   ....[53]....
        /*0460*/ 	.word	0x00003ea0
        /*0464*/ 	.word	0x000000ff
        /*0468*/ 	.word	0x00000000
        /*046c*/ 	.short	0x010a
        /*046e*/ 	.byte	0x04
	.zero		1


	//   ....[54]....
        /*0470*/ 	.word	0x000043f0
        /*0474*/ 	.word	0x000000ff
        /*0478*/ 	.word	0x00000000
        /*047c*/ 	.short	0x010a
        /*047e*/ 	.byte	0x04
	.zero		1


	//   ....[55]....
        /*0480*/ 	.word	0x00004490
        /*0484*/ 	.word	0x000000ff
        /*0488*/ 	.word	0x00000000
        /*048c*/ 	.short	0x010a
        /*048e*/ 	.byte	0x04
	.zero		1


	//   ....[56]....
        /*0490*/ 	.word	0x000048c0
        /*0494*/ 	.word	0x00000000
        /*0498*/ 	.word	0x00000070
        /*049c*/ 	.short	0x010a
        /*049e*/ 	.byte	0xff
	.zero		1


	//   ....[57]....
        /*04a0*/ 	.word	0x000049f0
        /*04a4*/ 	.word	0x00000000
        /*04a8*/ 	.word	0x00000000
        /*04ac*/ 	.short	0x0101
        /*04ae*/ 	.byte	0xff
	.zero		1


	//   ....[58]....
        /*04b0*/ 	.word	0x00004d10
        /*04b4*/ 	.word	0x000000ff
        /*04b8*/ 	.word	0x00000068
        /*04bc*/ 	.short	0x010a
        /*04be*/ 	.byte	0x04
	.zero		1


	//   ....[59]....
        /*04c0*/ 	.word	0x00004e80
        /*04c4*/ 	.word	0x000000ff
        /*04c8*/ 	.word	0x00000040
        /*04cc*/ 	.short	0x010a
        /*04ce*/ 	.byte	0x04
	.zero		1


	//   ....[60]....
        /*04d0*/ 	.word	0x00005000
        /*04d4*/ 	.word	0x000000ff
        /*04d8*/ 	.word	0x00000020
        /*04dc*/ 	.short	0x010b
        /*04de*/ 	.byte	0x04
	.zero		1


	//   ....[61]....
        /*04e0*/ 	.word	0x00005010
        /*04e4*/ 	.word	0x000000ff
        /*04e8*/ 	.word	0x00000000
        /*04ec*/ 	.short	0x0101
        /*04ee*/ 	.byte	0x05
	.zero		1


	//   ....[62]....
        /*04f0*/ 	.word	0x00005020
        /*04f4*/ 	.word	0x000000ff
        /*04f8*/ 	.word	0x00000048
        /*04fc*/ 	.short	0x010a
        /*04fe*/ 	.byte	0x04
	.zero		1


	//   ....[63]....
        /*0500*/ 	.word	0x00005170
        /*0504*/ 	.word	0x000000ff
        /*0508*/ 	.word	0x00000028
        /*050c*/ 	.short	0x010b
        /*050e*/ 	.byte	0x04
	.zero		1


	//   ....[64]....
        /*0510*/ 	.word	0x00005180
        /*0514*/ 	.word	0x000000ff
        /*0518*/ 	.word	0x00000000
        /*051c*/ 	.short	0x0101
        /*051e*/ 	.byte	0x05
	.zero		1


	//   ....[65]....
        /*0520*/ 	.word	0x00005190
        /*0524*/ 	.word	0x000000ff
        /*0528*/ 	.word	0x00000050
        /*052c*/ 	.short	0x010a
        /*052e*/ 	.byte	0x04
	.zero		1


	//   ....[66]....
        /*0530*/ 	.word	0x00005310
        /*0534*/ 	.word	0x000000ff
        /*0538*/ 	.word	0x00000030
        /*053c*/ 	.short	0x010b
        /*053e*/ 	.byte	0x04
	.zero		1


	//   ....[67]....
        /*0540*/ 	.word	0x00005350
        /*0544*/ 	.word	0x000000ff
        /*0548*/ 	.word	0x00000000
        /*054c*/ 	.short	0x0101
        /*054e*/ 	.byte	0x05
	.zero		1


	//   ....[68]....
        /*0550*/ 	.word	0x00005390
        /*0554*/ 	.word	0x000000ff
        /*0558*/ 	.word	0x00000058
        /*055c*/ 	.short	0x010a
        /*055e*/ 	.byte	0x04
	.zero		1


	//   ....[69]....
        /*0560*/ 	.word	0x000055d0
        /*0564*/ 	.word	0x000000ff
        /*0568*/ 	.word	0x00000038
        /*056c*/ 	.short	0x010b
        /*056e*/ 	.byte	0x04
	.zero		1


	//   ....[70]....
        /*0570*/ 	.word	0x000055f0
        /*0574*/ 	.word	0x000000ff
        /*0578*/ 	.word	0x00000000
        /*057c*/ 	.short	0x0101
        /*057e*/ 	.byte	0x0d
	.zero		1


	//   ....[71]....
        /*0580*/ 	.word	0x00005640
        /*0584*/ 	.word	0x000000ff
        /*0588*/ 	.word	0x00000040
        /*058c*/ 	.short	0x010a
        /*058e*/ 	.byte	0x04
	.zero		1


	//   ....[72]....
        /*0590*/ 	.word	0x00005660
        /*0594*/ 	.word	0x000000ff
        /*0598*/ 	.word	0x00000048
        /*059c*/ 	.short	0x010a
        /*059e*/ 	.byte	0x04
	.zero		1


	//   ....[73]....
        /*05a0*/ 	.word	0x00005680
        /*05a4*/ 	.word	0x000000ff
        /*05a8*/ 	.word	0x00000050
        /*05ac*/ 	.short	0x010a
        /*05ae*/ 	.byte	0x04
	.zero		1


	//   ....[74]....
        /*05b0*/ 	.word	0x000056c0
        /*05b4*/ 	.word	0x00000000
        /*05b8*/ 	.word	0x00000058
        /*05bc*/ 	.short	0x010a
        /*05be*/ 	.byte	0xff
	.zero		1


	//   ....[75]....
        /*05c0*/ 	.word	0x000059f0
        /*05c4*/ 	.word	0x00000000
        /*05c8*/ 	.word	0x00000070
        /*05cc*/ 	.short	0x010a
        /*05ce*/ 	.byte	0xff
	.zero		1


	//   ....[76]....
        /*05d0*/ 	.word	0x00005b00
        /*05d4*/ 	.word	0x00000000
        /*05d8*/ 	.word	0x00000000
        /*05dc*/ 	.short	0x0101
        /*05de*/ 	.byte	0xff
	.zero		1


	//   ....[77]....
        /*05e0*/ 	.word	0x00006530
        /*05e4*/ 	.word	0x000000ff
        /*05e8*/ 	.word	0x00000020
        /*05ec*/ 	.short	0x010a
        /*05ee*/ 	.byte	0x24
	.zero		1


	//   ....[78]....
        /*05f0*/ 	.word	0x00006570
        /*05f4*/ 	.word	0x00000040
        /*05f8*/ 	.word	0x00000090
        /*05fc*/ 	.short	0x010a
        /*05fe*/ 	.byte	0xff
	.zero		1


	//   ....[79]....
        /*0600*/ 	.word	0x00006660
        /*0604*/ 	.word	0x000000ff
        /*0608*/ 	.word	0x00000020
        /*060c*/ 	.short	0x010a
        /*060e*/ 	.byte	0x24
	.zero		1


	//   ....[80]....
        /*0610*/ 	.word	0x00006750
        /*0614*/ 	.word	0x00000040
        /*0618*/ 	.word	0x00000090
        /*061c*/ 	.short	0x010a
        /*061e*/ 	.byte	0xff
	.zero		1


	//   ....[81]....
        /*0620*/ 	.word	0x00007220
        /*0624*/ 	.word	0x00000000
        /*0628*/ 	.word	0x00000000
        /*062c*/ 	.short	0x0101
        /*062e*/ 	.byte	0xff
	.zero		1


	//   ....[82]....
        /*0630*/ 	.word	0x00007230
        /*0634*/ 	.word	0x00000002
        /*0638*/ 	.word	0x00000020
        /*063c*/ 	.short	0x010a
        /*063e*/ 	.byte	0xff
	.zero		1


	//   ....[83]....
        /*0640*/ 	.word	0x00007310
        /*0644*/ 	.word	0x00000002
        /*0648*/ 	.word	0x00000020
        /*064c*/ 	.short	0x010a
        /*064e*/ 	.byte	0xff
	.zero		1


	//   ....[84]....
        /*0650*/ 	.word	0x00007e70
        /*0654*/ 	.word	0x00000048
        /*0658*/ 	.word	0x00000000
        /*065c*/ 	.short	0x0101
        /*065e*/ 	.byte	0xff
	.zero		1


	//   ....[85]....
        /*0660*/ 	.word	0x00007e90
        /*0664*/ 	.word	0x00000000
        /*0668*/ 	.word	0x00000020
        /*066c*/ 	.short	0x010a
        /*066e*/ 	.byte	0xff
	.zero		1


	//   ....[86]....
        /*0670*/ 	.word	0x00007f60
        /*0674*/ 	.word	0x00000000
        /*0678*/ 	.word	0x00000020
        /*067c*/ 	.short	0x010a
        /*067e*/ 	.byte	0xff
	.zero		1


	//   ....[87]....
        /*0680*/ 	.word	0x00008ac0
        /*0684*/ 	.word	0x00000048
        /*0688*/ 	.word	0x00000000
        /*068c*/ 	.short	0x0101
        /*068e*/ 	.byte	0xff
	.zero		1


	//   ....[88]....
        /*0690*/ 	.word	0x00008ae0
        /*0694*/ 	.word	0x00000000
        /*0698*/ 	.word	0x00000020
        /*069c*/ 	.short	0x010a
        /*069e*/ 	.byte	0xff
	.zero		1


	//   ....[89]....
        /*06a0*/ 	.word	0x00008bb0
        /*06a4*/ 	.word	0x00000000
        /*06a8*/ 	.word	0x00000020
        /*06ac*/ 	.short	0x010a
        /*06ae*/ 	.byte	0xff
	.zero		1


	//   ....[90]....
        /*06b0*/ 	.word	0x00008f10
        /*06b4*/ 	.word	0x000000ff
        /*06b8*/ 	.word	0x00000000
        /*06bc*/ 	.short	0x0101
        /*06be*/ 	.byte	0x04
	.zero		1


	//   ....[91]....
        /*06c0*/ 	.word	0x00009770
        /*06c4*/ 	.word	0x00000000
        /*06c8*/ 	.word	0x00000000
        /*06cc*/ 	.short	0x0101
        /*06ce*/ 	.byte	0xff
	.zero		1


	//   ....[92]....
        /*06d0*/ 	.word	0x00009a00
        /*06d4*/ 	.word	0x000000ff
        /*06d8*/ 	.word	0x00000000
        /*06dc*/ 	.short	0x0101
        /*06de*/ 	.byte	0x04
	.zero		1


	//   ....[93]....
        /*06e0*/ 	.word	0x00009a20
        /*06e4*/ 	.word	0x00000002
        /*06e8*/ 	.word	0x000000c0
        /*06ec*/ 	.short	0x010a
        /*06ee*/ 	.byte	0xff
	.zero		1


	//   ....[94]....
        /*06f0*/ 	.word	0x00009a80
        /*06f4*/ 	.word	0x00000002
        /*06f8*/ 	.word	0x00000010
        /*06fc*/ 	.short	0x010a
        /*06fe*/ 	.byte	0xff
	.zero		1


	//   ....[95]....
        /*0700*/ 	.word	0x00009ae0
        /*0704*/ 	.word	0x00000002
        /*0708*/ 	.word	0x00000010
        /*070c*/ 	.short	0x010a
        /*070e*/ 	.byte	0xff
	.zero		1


	//   ....[96]....
        /*0710*/ 	.word	0x00009b30
        /*0714*/ 	.word	0x00000002
        /*0718*/ 	.word	0x00000070
        /*071c*/ 	.short	0x010a
        /*071e*/ 	.byte	0xff
	.zero		1


	//   ....[97]....
        /*0720*/ 	.word	0x00009b90
        /*0724*/ 	.word	0x00000000
        /*0728*/ 	.word	0x00000000
        /*072c*/ 	.short	0x010a
        /*072e*/ 	.byte	0xff
	.zero		1


	//   ....[98]....
        /*0730*/ 	.word	0x00009be0
        /*0734*/ 	.word	0x00000000
        /*0738*/ 	.word	0x000000b0
        /*073c*/ 	.short	0x010a
        /*073e*/ 	.byte	0xff
	.zero		1


	//   ....[99]....
        /*0740*/ 	.word	0x00009c40
        /*0744*/ 	.word	0x00000000
        /*0748*/ 	.word	0x00000080
        /*074c*/ 	.short	0x010a
        /*074e*/ 	.byte	0xff
	.zero		1


	//   ....[100]....
        /*0750*/ 	.word	0x00009c90
        /*0754*/ 	.word	0x00000000
        /*0758*/ 	.word	0x00000070
        /*075c*/ 	.short	0x010a
        /*075e*/ 	.byte	0xff
	.zero		1


	//   ....[101]....
        /*0760*/ 	.word	0x00009cf0
        /*0764*/ 	.word	0x00000000
        /*0768*/ 	.word	0x00000080
        /*076c*/ 	.short	0x010a
        /*076e*/ 	.byte	0xff
	.zero		1


	//   ....[102]....
        /*0770*/ 	.word	0x00009d40
        /*0774*/ 	.word	0x00000000
        /*0778*/ 	.word	0x00000070
        /*077c*/ 	.short	0x010a
        /*077e*/ 	.byte	0xff
	.zero		1


	//   ....[103]....
        /*0780*/ 	.word	0x00009db0
        /*0784*/ 	.word	0x00000002
        /*0788*/ 	.word	0x000000a0
        /*078c*/ 	.short	0x010a
        /*078e*/ 	.byte	0xff
	.zero		1


	//   ....[104]....
        /*0790*/ 	.word	0x00009e10
        /*0794*/ 	.word	0x00000000
        /*0798*/ 	.word	0x00000000
        /*079c*/ 	.short	0x010a
        /*079e*/ 	.byte	0xff
	.zero		1


	//   ....[105]....
        /*07a0*/ 	.word	0x00009e70
        /*07a4*/ 	.word	0x00000000
        /*07a8*/ 	.word	0x00000000
        /*07ac*/ 	.short	0x010a
        /*07ae*/ 	.byte	0xff
	.zero		1


	//   ....[106]....
        /*07b0*/ 	.word	0x00009ed0
        /*07b4*/ 	.word	0x00000000
        /*07b8*/ 	.word	0x00000000
        /*07bc*/ 	.short	0x010a
        /*07be*/ 	.byte	0xff
	.zero		1


	//   ....[107]....
        /*07c0*/ 	.word	0x00009f20
        /*07c4*/ 	.word	0x00000000
        /*07c8*/ 	.word	0x00000070
        /*07cc*/ 	.short	0x010a
        /*07ce*/ 	.byte	0xff
	.zero		1


	//   ....[108]....
        /*07d0*/ 	.word	0x00009f80
        /*07d4*/ 	.word	0x00000000
        /*07d8*/ 	.word	0x00000068
        /*07dc*/ 	.short	0x010a
        /*07de*/ 	.byte	0xff
	.zero		1


	//   ....[109]....
        /*07e0*/ 	.word	0x00009fe0
        /*07e4*/ 	.word	0x00000000
        /*07e8*/ 	.word	0x00000040
        /*07ec*/ 	.short	0x010a
        /*07ee*/ 	.byte	0xff
	.zero		1


	//   ....[110]....
        /*07f0*/ 	.word	0x0000a040
        /*07f4*/ 	.word	0x00000000
        /*07f8*/ 	.word	0x00000048
        /*07fc*/ 	.short	0x010a
        /*07fe*/ 	.byte	0xff
	.zero		1


	//   ....[111]....
        /*0800*/ 	.word	0x0000a0a0
        /*0804*/ 	.word	0x00000000
        /*0808*/ 	.word	0x00000050
        /*080c*/ 	.short	0x010a
        /*080e*/ 	.byte	0xff
	.zero		1


	//   ....[112]....
        /*0810*/ 	.word	0x0000a100
        /*0814*/ 	.word	0x00000000
        /*0818*/ 	.word	0x00000058
        /*081c*/ 	.short	0x010a
        /*081e*/ 	.byte	0xff
	.zero		1


	//   ....[113]....
        /*0820*/ 	.word	0x0000a160
        /*0824*/ 	.word	0x00000000
        /*0828*/ 	.word	0x00000040
        /*082c*/ 	.short	0x010a
        /*082e*/ 	.byte	0xff
	.zero		1


	//   ....[114]....
        /*0830*/ 	.word	0x0000a1c0
        /*0834*/ 	.word	0x00000000
        /*0838*/ 	.word	0x00000048
        /*083c*/ 	.short	0x010a
        /*083e*/ 	.byte	0xff
	.zero		1


	//   ....[115]....
        /*0840*/ 	.word	0x0000a220
        /*0844*/ 	.word	0x00000000
        /*0848*/ 	.word	0x00000050
        /*084c*/ 	.short	0x010a
        /*084e*/ 	.byte	0xff
	.zero		1


	//   ....[116]....
        /*0850*/ 	.word	0x0000a270
        /*0854*/ 	.word	0x00000000
        /*0858*/ 	.word	0x00000070
        /*085c*/ 	.short	0x010a
        /*085e*/ 	.byte	0xff
	.zero		1


	//   ....[117]....
        /*0860*/ 	.word	0x0000a2d0
        /*0864*/ 	.word	0x00000002
        /*0868*/ 	.word	0x00000020
        /*086c*/ 	.short	0x010a
        /*086e*/ 	.byte	0xff
	.zero		1


	//   ....[118]....
        /*0870*/ 	.word	0x0000a320
        /*0874*/ 	.word	0x00000040
        /*0878*/ 	.word	0x00000090
        /*087c*/ 	.short	0x010a
        /*087e*/ 	.byte	0xff
	.zero		1


	//   ....[119]....
        /*0880*/ 	.word	0x0000a370
        /*0884*/ 	.word	0x00000002
        /*0888*/ 	.word	0x00000020
        /*088c*/ 	.short	0x010a
        /*088e*/ 	.byte	0xff
	.zero		1


	//   ....[120]....
        /*0890*/ 	.word	0x0000a3c0
        /*0894*/ 	.word	0x00000000
        /*0898*/ 	.word	0x00000020
        /*089c*/ 	.short	0x010a
        /*089e*/ 	.byte	0xff
	.zero		1


	//   ....[121]....
        /*08a0*/ 	.word	0x0000a410
        /*08a4*/ 	.word	0x00000000
        /*08a8*/ 	.word	0x00000020
        /*08ac*/ 	.short	0x010a
        /*08ae*/ 	.byte	0xff
	.zero		1


	//----- nvinfo : EIATTR_NUM_MBARRIERS
	.align		4
.L_47:
        /*08b0*/ 	.byte	0x03, 0x38
        /*08b2*/ 	.short	0x001a


	//----- nvinfo : EIATTR_EXIT_INSTR_OFFSETS
	.align		4
        /*08b4*/ 	.byte	0x04, 0x1c
        /*08b6*/ 	.short	(.L_49 - .L_48)


	//   ....[0]....
.L_48:
        /*08b8*/ 	.word	0x00002b30


	//   ....[1]....
        /*08bc*/ 	.word	0x00003020


	//   ....[2]....
        /*08c0*/ 	.word	0x00003080


	//   ....[3]....
        /*08c4*/ 	.word	0x000046f0


	//   ....[4]....
        /*08c8*/ 	.word	0x000056f0


	//   ....[5]....
        /*08cc*/ 	.word	0x00005730


	//   ....[6]....
        /*08d0*/ 	.word	0x000098f0


	//   ....[7]....
        /*08d4*/ 	.word	0x00009970


	//   ....[8]....
        /*08d8*/ 	.word	0x000099a0


	//   ....[9]....
        /*08dc*/ 	.word	0x00009a10


	//----- nvinfo : EIATTR_MAX_THREADS
	.align		4
.L_49:
        /*08e0*/ 	.byte	0x04, 0x05
        /*08e2*/ 	.short	(.L_51 - .L_50)
.L_50:
        /*08e4*/ 	.word	0x00000100
        /*08e8*/ 	.word	0x00000001
        /*08ec*/ 	.word	0x00000001


	//----- nvinfo : EIATTR_CRS_STACK_SIZE
	.align		4
.L_51:
        /*08f0*/ 	.byte	0x04, 0x1e
        /*08f2*/ 	.short	(.L_53 - .L_52)
.L_52:
        /*08f4*/ 	.word	0x00000000


	//----- nvinfo : EIATTR_CBANK_PARAM_SIZE
	.align		4
.L_53:
        /*08f8*/ 	.byte	0x03, 0x19
        /*08fa*/ 	.short	0x0c00


	//----- nvinfo : EIATTR_PARAM_CBANK
	.align		4
        /*08fc*/ 	.byte	0x04, 0x0a
        /*08fe*/ 	.short	(.L_55 - .L_54)
	.align		4
.L_54:
        /*0900*/ 	.word	index@(.nv.constant0._ZN7cutlass13device_kernelINS_4gemm6kernel13GemmUniversalIN4cute5tupleIJiiiiEEENS1_10collective13CollectiveMmaINS1_46MainloopSm100TmaUmmaWarpSpecializedBlockScaledILi2ELi2ELi2ENS5_IJNS4_1CILi1EEENSA_ILi2EEESB_EEEEENS5_IJNSA_ILi128EEESF_NSA_ILi256EEEEEENS5_IJNS_12float_e4m3_tENS_13float_ue8m0_tEEEENS5_IJNS5_IJlSB_lEEENS4_6LayoutINS5_IJNS5_IJNS5_IJNSA_ILi32EEENSA_ILi4EEEEEEiEEESQ_NS5_IJSB_iEEEEEENS5_IJNS5_IJNS5_IJNSA_ILi16EEESO_EEEiEEENS5_IJNS5_IJNSA_ILi0EEESB_EEENSA_ILi512EEEEEENS5_IJSW_iEEEEEEEEEEESK_S13_NS4_8TiledMMAINS4_8MMA_AtomIJNS4_21SM100_MMA_MXF8F6F4_SSISI_SI_fSJ_Li128ELi128ELNS4_4UMMA5MajorE0ELS18_0ELNS17_7ScaleInE0ELS19_0EEEEEENSM_INS5_IJSB_SB_SB_EEENS5_IJSW_SW_SW_EEEEENS5_IJNS4_10UnderscoreES1F_S1F_EEEEENS5_IJNS4_23SM90_TMA_LOAD_MULTICASTES1I_EEENS5_IJNS4_14ComposedLayoutINS4_7SwizzleILi3ELi4ELi3EEENS4_18smem_ptr_flag_bitsILi8EEENSM_INS5_IJNSA_ILi8EEESF_EEENS5_IJSF_SB_EEEEEEENSM_INS5_IJNS5_IJNS5_IJSP_SB_EEENS5_IJSN_SB_EEEEEESB_NS5_IJSO_SC_EEEEEENS5_IJNS5_IJNS5_IJSU_SY_EEESX_EEESW_NS5_IJSB_SY_EEEEEEEEEEEvNS4_8identityENS5_IJNS4_13SM90_TMA_LOADES26_EEES24_vS25_EENS_8epilogue10collective18CollectiveEpilogueINS29_23Sm100TmaWarpSpecializedILi4ELi2ELi32ELb1ELb0EEEJSH_NS5_IJNSM_ISF_SB_EENSM_ISN_SB_EEEEENS_10bfloat16_tESL_S2H_SL_NS29_6fusion15FusionCallbacksIS2D_NS2I_17LinearCombinationIS2H_fS2H_fLNS_15FloatRoundStyleE2EEESH_S2G_JEEENS4_5SM1004TMEM4LOAD26SM100_TMEM_LOAD_32dp32b32xES26_NS1K_INS1L_ILi2ELi4ELi3EEENS1N_ILi16EEENSM_INS5_IJS1P_SN_EEES1V_EEEENS4_39AutoVectorizingCopyWithAssumedAlignmentILi128EEENS4_14SM90_TMA_STOREES2W_S2Y_S2Y_EEEvvEEEEvNT_6ParamsE)
        /*0904*/ 	.short	0x0380
        /*0906*/ 	.short	0x0c00


	//----- nvinfo : EIATTR_SW_WAR
	.align		4
.L_55:
        /*0908*/ 	.byte	0x04, 0x36
        /*090a*/ 	.short	(.L_57 - .L_56)
.L_56:
        /*090c*/ 	.word	0x00000008
.L_57:


//--------------------- .nv.callgraph             --------------------------
	.section	.nv.callgraph,"",@"SHT_CUDA_CALLGRAPH"
	.align	4
	.sectionentsize	8
	.align		4
        /*0000*/ 	.word	0x00000000
	.align		4
        /*0004*/ 	.word	0xffffffff
	.align		4
        /*0008*/ 	.word	index@(_ZN7cutlass13device_kernelINS_4gemm6kernel13GemmUniversalIN4cute5tupleIJiiiiEEENS1_10collective13CollectiveMmaINS1_46MainloopSm100TmaUmmaWarpSpecializedBlockScaledILi2ELi2ELi2ENS5_IJNS4_1CILi1EEENSA_ILi2EEESB_EEEEENS5_IJNSA_ILi128EEESF_NSA_ILi256EEEEEENS5_IJNS_12float_e4m3_tENS_13float_ue8m0_tEEEENS5_IJNS5_IJlSB_lEEENS4_6LayoutINS5_IJNS5_IJNS5_IJNSA_ILi32EEENSA_ILi4EEEEEEiEEESQ_NS5_IJSB_iEEEEEENS5_IJNS5_IJNS5_IJNSA_ILi16EEESO_EEEiEEENS5_IJNS5_IJNSA_ILi0EEESB_EEENSA_ILi512EEEEEENS5_IJSW_iEEEEEEEEEEESK_S13_NS4_8TiledMMAINS4_8MMA_AtomIJNS4_21SM100_MMA_MXF8F6F4_SSISI_SI_fSJ_Li128ELi128ELNS4_4UMMA5MajorE0ELS18_0ELNS17_7ScaleInE0ELS19_0EEEEEENSM_INS5_IJSB_SB_SB_EEENS5_IJSW_SW_SW_EEEEENS5_IJNS4_10UnderscoreES1F_S1F_EEEEENS5_IJNS4_23SM90_TMA_LOAD_MULTICASTES1I_EEENS5_IJNS4_14ComposedLayoutINS4_7SwizzleILi3ELi4ELi3EEENS4_18smem_ptr_flag_bitsILi8EEENSM_INS5_IJNSA_ILi8EEESF_EEENS5_IJSF_SB_EEEEEEENSM_INS5_IJNS5_IJNS5_IJSP_SB_EEENS5_IJSN_SB_EEEEEESB_NS5_IJSO_SC_EEEEEENS5_IJNS5_IJNS5_IJSU_SY_EEESX_EEESW_NS5_IJSB_SY_EEEEEEEEEEEvNS4_8identityENS5_IJNS4_13SM90_TMA_LOADES26_EEES24_vS25_EENS_8epilogue10collective18CollectiveEpilogueINS29_23Sm100TmaWarpSpecializedILi4ELi2ELi32ELb1ELb0EEEJSH_NS5_IJNSM_ISF_SB_EENSM_ISN_SB_EEEEENS_10bfloat16_tESL_S2H_SL_NS29_6fusion15FusionCallbacksIS2D_NS2I_17LinearCombinationIS2H_fS2H_fLNS_15FloatRoundStyleE2EEESH_S2G_JEEENS4_5SM1004TMEM4LOAD26SM100_TMEM_LOAD_32dp32b32xES26_NS1K_INS1L_ILi2ELi4ELi3EEENS1N_ILi16EEENSM_INS5_IJS1P_SN_EEES1V_EEEENS4_39AutoVectorizingCopyWithAssumedAlignmentILi128EEENS4_14SM90_TMA_STOREES2W_S2Y_S2Y_EEEvvEEEEvNT_6ParamsE)
	.align		4
        /*000c*/ 	.word	index@(__assertfail)
	.align		4
        /*0010*/ 	.word	0x00000000
	.align		4
        /*0014*/ 	.word	0xfffffffe
	.align		4
        /*0018*/ 	.word	0x00000000
	.align		4
        /*001c*/ 	.word	0xfffffffd
	.align		4
        /*0020*/ 	.word	0x00000000
	.align		4
        /*0024*/ 	.word	0xfffffffc


//--------------------- .nv.constant4             --------------------------
	.section	.nv.constant4,"a",@progbits
	.align	8
	.align		8
.nv.constant4:
        /*0000*/ 	.dword	__assertfail
	.align		8
        /*0008*/ 	.dword	__unnamed_1
	.align		8
        /*0010*/ 	.dword	__unnamed_2
	.align		8
        /*0018*/ 	.dword	_ZN40_INTERNAL_e3e6af80_4_k_cu_7a9f4041_355984cuda3std3__45__cpo5beginE
	.align		8
        /*0020*/ 	.dword	_ZN40_INTERNAL_e3e6af80_4_k_cu_7a9f4041_355984cuda3std3__45__cpo3endE
	.align		8
        /*0028*/ 	.dword	_ZN40_INTERNAL_e3e6af80_4_k_cu_7a9f4041_355984cuda3std3__45__cpo6cbeginE
	.align		8
        /*0030*/ 	.dword	_ZN40_INTERNAL_e3e6af80_4_k_cu_7a9f4041_355984cuda3std3__45__cpo4cendE
	.align		8
        /*0038*/ 	.dword	_ZN40_INTERNAL_e3e6af80_4_k_cu_7a9f4041_355984cuda3std3__442_GLOBAL__N__e3e6af80_4_k_cu_7a9f4041_355986ignoreE
	.align		8
        /*0040*/ 	.dword	_ZN40_INTERNAL_e3e6af80_4_k_cu_7a9f4041_355984cuda3std3__419piecewise_constructE
	.align		8
        /*0048*/ 	.dword	_ZN40_INTERNAL_e3e6af80_4_k_cu_7a9f4041_355984cuda3std3__48in_placeE
	.align		8
        /*0050*/ 	.dword	_ZN40_INTERNAL_e3e6af80_4_k_cu_7a9f4041_355984cuda3std6ranges3__45__cpo4swapE
	.align		8
        /*0058*/ 	.dword	_ZN40_INTERNAL_e3e6af80_4_k_cu_7a9f4041_355984cuda3std6ranges3__45__cpo9iter_moveE
	.align		8
        /*0060*/ 	.dword	_ZN40_INTERNAL_e3e6af80_4_k_cu_7a9f4041_355984cute7productE
	.align		8
        /*0068*/ 	.dword	_ZN40_INTERNAL_e3e6af80_4_k_cu_7a9f4041_355984cute1_E
	.align		8
        /*0070*/ 	.dword	$str$25
	.align		8
        /*0078*/ 	.dword	$str$26
	.align		8
        /*0080*/ 	.dword	$str$27
	.align		8
        /*0088*/ 	.dword	$str$28


//--------------------- .text._ZN7cutlass13device_kernelINS_4gemm6kernel13GemmUniversalIN4cute5tupleIJiiiiEEENS1_10collective13CollectiveMmaINS1_46MainloopSm100TmaUmmaWarpSpecializedBlockScaledILi2ELi2ELi2ENS5_IJNS4_1CILi1EEENSA_ILi2EEESB_EEEEENS5_IJNSA_ILi128EEESF_NSA_ILi256EEEEEENS5_IJNS_12float_e4m3_tENS_13float_ue8m0_tEEEENS5_IJNS5_IJlSB_lEEENS4_6LayoutINS5_IJNS5_IJNS5_IJNSA_ILi32EEENSA_ILi4EEEEEEiEEESQ_NS5_IJSB_iEEEEEENS5_IJNS5_IJNS5_IJNSA_ILi16EEESO_EEEiEEENS5_IJNS5_IJNSA_ILi0EEESB_EEENSA_ILi512EEEEEENS5_IJSW_iEEEEEEEEEEESK_S13_NS4_8TiledMMAINS4_8MMA_AtomIJNS4_21SM100_MMA_MXF8F6F4_SSISI_SI_fSJ_Li128ELi128ELNS4_4UMMA5MajorE0ELS18_0ELNS17_7ScaleInE0ELS19_0EEEEEENSM_INS5_IJSB_SB_SB_EEENS5_IJSW_SW_SW_EEEEENS5_IJNS4_10UnderscoreES1F_S1F_EEEEENS5_IJNS4_23SM90_TMA_LOAD_MULTICASTES1I_EEENS5_IJNS4_14ComposedLayoutINS4_7SwizzleILi3ELi4ELi3EEENS4_18smem_ptr_flag_bitsILi8EEENSM_INS5_IJNSA_ILi8EEESF_EEENS5_IJSF_SB_EEEEEEENSM_INS5_IJNS5_IJNS5_IJSP_SB_EEENS5_IJSN_SB_EEEEEESB_NS5_IJSO_SC_EEEEEENS5_IJNS5_IJNS5_IJSU_SY_EEESX_EEESW_NS5_IJSB_SY_EEEEEEEEEEEvNS4_8identityENS5_IJNS4_13SM90_TMA_LOADES26_EEES24_vS25_EENS_8epilogue10collective18CollectiveEpilogueINS29_23Sm100TmaWarpSpecializedILi4ELi2ELi32ELb1ELb0EEEJSH_NS5_IJNSM_ISF_SB_EENSM_ISN_SB_EEEEENS_10bfloat16_tESL_S2H_SL_NS29_6fusion15FusionCallbacksIS2D_NS2I_17LinearCombinationIS2H_fS2H_fLNS_15FloatRoundStyleE2EEESH_S2G_JEEENS4_5SM1004TMEM4LOAD26SM100_TMEM_LOAD_32dp32b32xES26_NS1K_INS1L_ILi2ELi4ELi3EEENS1N_ILi16EEENSM_INS5_IJS1P_SN_EEES1V_EEEENS4_39AutoVectorizingCopyWithAssumedAlignmentILi128EEENS4_14SM90_TMA_STOREES2W_S2Y_S2Y_EEEvvEEEEvNT_6ParamsE --------------------------
	.section	.text._ZN7cutlass13device_kernelINS_4gemm6kernel13GemmUniversalIN4cute5tupleIJiiiiEEENS1_10collective13CollectiveMmaINS1_46MainloopSm100TmaUmmaWarpSpecializedBlockScaledILi2ELi2ELi2ENS5_IJNS4_1CILi1EEENSA_ILi2EEESB_EEEEENS5_IJNSA_ILi128EEESF_NSA_ILi256EEEEEENS5_IJNS_12float_e4m3_tENS_13float_ue8m0_tEEEENS5_IJNS5_IJlSB_lEEENS4_6LayoutINS5_IJNS5_IJNS5_IJNSA_ILi32EEENSA_ILi4EEEEEEiEEESQ_NS5_IJSB_iEEEEEENS5_IJNS5_IJNS5_IJNSA_ILi16EEESO_EEEiEEENS5_IJNS5_IJNSA_ILi0EEESB_EEENSA_ILi512EEEEEENS5_IJSW_iEEEEEEEEEEESK_S13_NS4_8TiledMMAINS4_8MMA_AtomIJNS4_21SM100_MMA_MXF8F6F4_SSISI_SI_fSJ_Li128ELi128ELNS4_4UMMA5MajorE0ELS18_0ELNS17_7ScaleInE0ELS19_0EEEEEENSM_INS5_IJSB_SB_SB_EEENS5_IJSW_SW_SW_EEEEENS5_IJNS4_10UnderscoreES1F_S1F_EEEEENS5_IJNS4_23SM90_TMA_LOAD_MULTICASTES1I_EEENS5_IJNS4_14ComposedLayoutINS4_7SwizzleILi3ELi4ELi3EEENS4_18smem_ptr_flag_bitsILi8EEENSM_INS5_IJNSA_ILi8EEESF_EEENS5_IJSF_SB_EEEEEEENSM_INS5_IJNS5_IJNS5_IJSP_SB_EEENS5_IJSN_SB_EEEEEESB_NS5_IJSO_SC_EEEEEENS5_IJNS5_IJNS5_IJSU_SY_EEESX_EEESW_NS5_IJSB_SY_EEEEEEEEEEEvNS4_8identityENS5_IJNS4_13SM90_TMA_LOADES26_EEES24_vS25_EENS_8epilogue10collective18CollectiveEpilogueINS29_23Sm100TmaWarpSpecializedILi4ELi2ELi32ELb1ELb0EEEJSH_NS5_IJNSM_ISF_SB_EENSM_ISN_SB_EEEEENS_10bfloat16_tESL_S2H_SL_NS29_6fusion15FusionCallbacksIS2D_NS2I_17LinearCombinationIS2H_fS2H_fLNS_15FloatRoundStyleE2EEESH_S2G_JEEENS4_5SM1004TMEM4LOAD26SM100_TMEM_LOAD_32dp32b32xES26_NS1K_INS1L_ILi2ELi4ELi3EEENS1N_ILi16EEENSM_INS5_IJS1P_SN_EEES1V_EEEENS4_39AutoVectorizingCopyWithAssumedAlignmentILi128EEENS4_14SM90_TMA_STOREES2W_S2Y_S2Y_EEEvvEEEEvNT_6ParamsE,"ax",@progbits
	.align	128
.text._ZN7cutlass13device_kernelINS_4gemm6kernel13GemmUniversalIN4cute5tupleIJiiiiEEENS1_10collective13CollectiveMmaINS1_46MainloopSm100TmaUmmaWarpSpecializedBlockScaledILi2ELi2ELi2ENS5_IJNS4_1CILi1EEENSA_ILi2EEESB_EEEEENS5_IJNSA_ILi128EEESF_NSA_ILi256EEEEEENS5_IJNS_12float_e4m3_tENS_13float_ue8m0_tEEEENS5_IJNS5_IJlSB_lEEENS4_6LayoutINS5_IJNS5_IJNS5_IJNSA_ILi32EEENSA_ILi4EEEEEEiEEESQ_NS5_IJSB_iEEEEEENS5_IJNS5_IJNS5_IJNSA_ILi16EEESO_EEEiEEENS5_IJNS5_IJNSA_ILi0EEESB_EEENSA_ILi512EEEEEENS5_IJSW_iEEEEEEEEEEESK_S13_NS4_8TiledMMAINS4_8MMA_AtomIJNS4_21SM100_MMA_MXF8F6F4_SSISI_SI_fSJ_Li128ELi128ELNS4_4UMMA5MajorE0ELS18_0ELNS17_7ScaleInE0ELS19_0EEEEEENSM_INS5_IJSB_SB_SB_EEENS5_IJSW_SW_SW_EEEEENS5_IJNS4_10UnderscoreES1F_S1F_EEEEENS5_IJNS4_23SM90_TMA_LOAD_MULTICASTES1I_EEENS5_IJNS4_14ComposedLayoutINS4_7SwizzleILi3ELi4ELi3EEENS4_18smem_ptr_flag_bitsILi8EEENSM_INS5_IJNSA_ILi8EEESF_EEENS5_IJSF_SB_EEEEEEENSM_INS5_IJNS5_IJNS5_IJSP_SB_EEENS5_IJSN_SB_EEEEEESB_NS5_IJSO_SC_EEEEEENS5_IJNS5_IJNS5_IJSU_SY_EEESX_EEESW_NS5_IJSB_SY_EEEEEEEEEEEvNS4_8identityENS5_IJNS4_13SM90_TMA_LOADES26_EEES24_vS25_EENS_8epilogue10collective18CollectiveEpilogueINS29_23Sm100TmaWarpSpecializedILi4ELi2ELi32ELb1ELb0EEEJSH_NS5_IJNSM_ISF_SB_EENSM_ISN_SB_EEEEENS_10bfloat16_tESL_S2H_SL_NS29_6fusion15FusionCallbacksIS2D_NS2I_17LinearCombinationIS2H_fS2H_fLNS_15FloatRoundStyleE2EEESH_S2G_JEEENS4_5SM1004TMEM4LOAD26SM100_TMEM_LOAD_32dp32b32xES26_NS1K_INS1L_ILi2ELi4ELi3EEENS1N_ILi16EEENSM_INS5_IJS1P_SN_EEES1V_EEEENS4_39AutoVectorizingCopyWithAssumedAlignmentILi128EEENS4_14SM90_TMA_STOREES2W_S2Y_S2Y_EEEvvEEEEvNT_6ParamsE:
        .type           _ZN7cutlass13device_kernelINS_4gemm6kernel13GemmUniversalIN4cute5tupleIJiiiiEEENS1_10collective13CollectiveMmaINS1_46MainloopSm100TmaUmmaWarpSpecializedBlockScaledILi2ELi2ELi2ENS5_IJNS4_1CILi1EEENSA_ILi2EEESB_EEEEENS5_IJNSA_ILi128EEESF_NSA_ILi256EEEEEENS5_IJNS_12float_e4m3_tENS_13float_ue8m0_tEEEENS5_IJNS5_IJlSB_lEEENS4_6LayoutINS5_IJNS5_IJNS5_IJNSA_ILi32EEENSA_ILi4EEEEEEiEEESQ_NS5_IJSB_iEEEEEENS5_IJNS5_IJNS5_IJNSA_ILi16EEESO_EEEiEEENS5_IJNS5_IJNSA_ILi0EEESB_EEENSA_ILi512EEEEEENS5_IJSW_iEEEEEEEEEEESK_S13_NS4_8TiledMMAINS4_8MMA_AtomIJNS4_21SM100_MMA_MXF8F6F4_SSISI_SI_fSJ_Li128ELi128ELNS4_4UMMA5MajorE0ELS18_0ELNS17_7ScaleInE0ELS19_0EEEEEENSM_INS5_IJSB_SB_SB_EEENS5_IJSW_SW_SW_EEEEENS5_IJNS4_10UnderscoreES1F_S1F_EEEEENS5_IJNS4_23SM90_TMA_LOAD_MULTICASTES1I_EEENS5_IJNS4_14ComposedLayoutINS4_7SwizzleILi3ELi4ELi3EEENS4_18smem_ptr_flag_bitsILi8EEENSM_INS5_IJNSA_ILi8EEESF_EEENS5_IJSF_SB_EEEEEEENSM_INS5_IJNS5_IJNS5_IJSP_SB_EEENS5_IJSN_SB_EEEEEESB_NS5_IJSO_SC_EEEEEENS5_IJNS5_IJNS5_IJSU_SY_EEESX_EEESW_NS5_IJSB_SY_EEEEEEEEEEEvNS4_8identityENS5_IJNS4_13SM90_TMA_LOADES26_EEES24_vS25_EENS_8epilogue10collective18CollectiveEpilogueINS29_23Sm100TmaWarpSpecializedILi4ELi2ELi32ELb1ELb0EEEJSH_NS5_IJNSM_ISF_SB_EENSM_ISN_SB_EEEEENS_10bfloat16_tESL_S2H_SL_NS29_6fusion15FusionCallbacksIS2D_NS2I_17LinearCombinationIS2H_fS2H_fLNS_15FloatRoundStyleE2EEESH_S2G_JEEENS4_5SM1004TMEM4LOAD26SM100_TMEM_LOAD_32dp32b32xES26_NS1K_INS1L_ILi2ELi4ELi3EEENS1N_ILi16EEENSM_INS5_IJS1P_SN_EEES1V_EEEENS4_39AutoVectorizingCopyWithAssumedAlignmentILi128EEENS4_14SM90_TMA_STOREES2W_S2Y_S2Y_EEEvvEEEEvNT_6ParamsE,@function
        .size           _ZN7cutlass13device_kernelINS_4gemm6kernel13GemmUniversalIN4cute5tupleIJiiiiEEENS1_10collective13CollectiveMmaINS1_46MainloopSm100TmaUmmaWarpSpecializedBlockScaledILi2ELi2ELi2ENS5_IJNS4_1CILi1EEENSA_ILi2EEESB_EEEEENS5_IJNSA_ILi128EEESF_NSA_ILi256EEEEEENS5_IJNS_12float_e4m3_tENS_13float_ue8m0_tEEEENS5_IJNS5_IJlSB_lEEENS4_6LayoutINS5_IJNS5_IJNS5_IJNSA_ILi32EEENSA_ILi4EEEEEEiEEESQ_NS5_IJSB_iEEEEEENS5_IJNS5_IJNS5_IJNSA_ILi16EEESO_EEEiEEENS5_IJNS5_IJNSA_ILi0EEESB_EEENSA_ILi512EEEEEENS5_IJSW_iEEEEEEEEEEESK_S13_NS4_8TiledMMAINS4_8MMA_AtomIJNS4_21SM100_MMA_MXF8F6F4_SSISI_SI_fSJ_Li128ELi128ELNS4_4UMMA5MajorE0ELS18_0ELNS17_7ScaleInE0ELS19_0EEEEEENSM_INS5_IJSB_SB_SB_EEENS5_IJSW_SW_SW_EEEEENS5_IJNS4_10UnderscoreES1F_S1F_EEEEENS5_IJNS4_23SM90_TMA_LOAD_MULTICASTES1I_EEENS5_IJNS4_14ComposedLayoutINS4_7SwizzleILi3ELi4ELi3EEENS4_18smem_ptr_flag_bitsILi8EEENSM_INS5_IJNSA_ILi8EEESF_EEENS5_IJSF_SB_EEEEEEENSM_INS5_IJNS5_IJNS5_IJSP_SB_EEENS5_IJSN_SB_EEEEEESB_NS5_IJSO_SC_EEEEEENS5_IJNS5_IJNS5_IJSU_SY_EEESX_EEESW_NS5_IJSB_SY_EEEEEEEEEEEvNS4_8identityENS5_IJNS4_13SM90_TMA_LOADES26_EEES24_vS25_EENS_8epilogue10collective18CollectiveEpilogueINS29_23Sm100TmaWarpSpecializedILi4ELi2ELi32ELb1ELb0EEEJSH_NS5_IJNSM_ISF_SB_EENSM_ISN_SB_EEEEENS_10bfloat16_tESL_S2H_SL_NS29_6fusion15FusionCallbacksIS2D_NS2I_17LinearCombinationIS2H_fS2H_fLNS_15FloatRoundStyleE2EEESH_S2G_JEEENS4_5SM1004TMEM4LOAD26SM100_TMEM_LOAD_32dp32b32xES26_NS1K_INS1L_ILi2ELi4ELi3EEENS1N_ILi16EEENSM_INS5_IJS1P_SN_EEES1V_EEEENS4_39AutoVectorizingCopyWithAssumedAlignmentILi128EEENS4_14SM90_TMA_STOREES2W_S2Y_S2Y_EEEvvEEEEvNT_6ParamsE,(.L_x_175 - _ZN7cutlass13device_kernelINS_4gemm6kernel13GemmUniversalIN4cute5tupleIJiiiiEEENS1_10collective13CollectiveMmaINS1_46MainloopSm100TmaUmmaWarpSpecializedBlockScaledILi2ELi2ELi2ENS5_IJNS4_1CILi1EEENSA_ILi2EEESB_EEEEENS5_IJNSA_ILi128EEESF_NSA_ILi256EEEEEENS5_IJNS_12float_e4m3_tENS_13float_ue8m0_tEEEENS5_IJNS5_IJlSB_lEEENS4_6LayoutINS5_IJNS5_IJNS5_IJNSA_ILi32EEENSA_ILi4EEEEEEiEEESQ_NS5_IJSB_iEEEEEENS5_IJNS5_IJNS5_IJNSA_ILi16EEESO_EEEiEEENS5_IJNS5_IJNSA_ILi0EEESB_EEENSA_ILi512EEEEEENS5_IJSW_iEEEEEEEEEEESK_S13_NS4_8TiledMMAINS4_8MMA_AtomIJNS4_21SM100_MMA_MXF8F6F4_SSISI_SI_fSJ_Li128ELi128ELNS4_4UMMA5MajorE0ELS18_0ELNS17_7ScaleInE0ELS19_0EEEEEENSM_INS5_IJSB_SB_SB_EEENS5_IJSW_SW_SW_EEEEENS5_IJNS4_10UnderscoreES1F_S1F_EEEEENS5_IJNS4_23SM90_TMA_LOAD_MULTICASTES1I_EEENS5_IJNS4_14ComposedLayoutINS4_7SwizzleILi3ELi4ELi3EEENS4_18smem_ptr_flag_bitsILi8EEENSM_INS5_IJNSA_ILi8EEESF_EEENS5_IJSF_SB_EEEEEEENSM_INS5_IJNS5_IJNS5_IJSP_SB_EEENS5_IJSN_SB_EEEEEESB_NS5_IJSO_SC_EEEEEENS5_IJNS5_IJNS5_IJSU_SY_EEESX_EEESW_NS5_IJSB_SY_EEEEEEEEEEEvNS4_8identityENS5_IJNS4_13SM90_TMA_LOADES26_EEES24_vS25_EENS_8epilogue10collective18CollectiveEpilogueINS29_23Sm100TmaWarpSpecializedILi4ELi2ELi32ELb1ELb0EEEJSH_NS5_IJNSM_ISF_SB_EENSM_ISN_SB_EEEEENS_10bfloat16_tESL_S2H_SL_NS29_6fusion15FusionCallbacksIS2D_NS2I_17LinearCombinationIS2H_fS2H_fLNS_15FloatRoundStyleE2EEESH_S2G_JEEENS4_5SM1004TMEM4LOAD26SM100_TMEM_LOAD_32dp32b32xES26_NS1K_INS1L_ILi2ELi4ELi3EEENS1N_ILi16EEENSM_INS5_IJS1P_SN_EEES1V_EEEENS4_39AutoVectorizingCopyWithAssumedAlignmentILi128EEENS4_14SM90_TMA_STOREES2W_S2Y_S2Y_EEEvvEEEEvNT_6ParamsE)
        .other          _ZN7cutlass13device_kernelINS_4gemm6kernel13GemmUniversalIN4cute5tupleIJiiiiEEENS1_10collective13CollectiveMmaINS1_46MainloopSm100TmaUmmaWarpSpecializedBlockScaledILi2ELi2ELi2ENS5_IJNS4_1CILi1EEENSA_ILi2EEESB_EEEEENS5_IJNSA_ILi128EEESF_NSA_ILi256EEEEEENS5_IJNS_12float_e4m3_tENS_13float_ue8m0_tEEEENS5_IJNS5_IJlSB_lEEENS4_6LayoutINS5_IJNS5_IJNS5_IJNSA_ILi32EEENSA_ILi4EEEEEEiEEESQ_NS5_IJSB_iEEEEEENS5_IJNS5_IJNS5_IJNSA_ILi16EEESO_EEEiEEENS5_IJNS5_IJNSA_ILi0EEESB_EEENSA_ILi512EEEEEENS5_IJSW_iEEEEEEEEEEESK_S13_NS4_8TiledMMAINS4_8MMA_AtomIJNS4_21SM100_MMA_MXF8F6F4_SSISI_SI_fSJ_Li128ELi128ELNS4_4UMMA5MajorE0ELS18_0ELNS17_7ScaleInE0ELS19_0EEEEEENSM_INS5_IJSB_SB_SB_EEENS5_IJSW_SW_SW_EEEEENS5_IJNS4_10UnderscoreES1F_S1F_EEEEENS5_IJNS4_23SM90_TMA_LOAD_MULTICASTES1I_EEENS5_IJNS4_14ComposedLayoutINS4_7SwizzleILi3ELi4ELi3EEENS4_18smem_ptr_flag_bitsILi8EEENSM_INS5_IJNSA_ILi8EEESF_EEENS5_IJSF_SB_EEEEEEENSM_INS5_IJNS5_IJNS5_IJSP_SB_EEENS5_IJSN_SB_EEEEEESB_NS5_IJSO_SC_EEEEEENS5_IJNS5_IJNS5_IJSU_SY_EEESX_EEESW_NS5_IJSB_SY_EEEEEEEEEEEvNS4_8identityENS5_IJNS4_13SM90_TMA_LOADES26_EEES24_vS25_EENS_8epilogue10collective18CollectiveEpilogueINS29_23Sm100TmaWarpSpecializedILi4ELi2ELi32ELb1ELb0EEEJSH_NS5_IJNSM_ISF_SB_EENSM_ISN_SB_EEEEENS_10bfloat16_tESL_S2H_SL_NS29_6fusion15FusionCallbacksIS2D_NS2I_17LinearCombinationIS2H_fS2H_fLNS_15FloatRoundStyleE2EEESH_S2G_JEEENS4_5SM1004TMEM4LOAD26SM100_TMEM_LOAD_32dp32b32xES26_NS1K_INS1L_ILi2ELi4ELi3EEENS1N_ILi16EEENSM_INS5_IJS1P_SN_EEES1V_EEEENS4_39AutoVectorizingCopyWithAssumedAlignmentILi128EEENS4_14SM90_TMA_STOREES2W_S2Y_S2Y_EEEvvEEEEvNT_6ParamsE,@"STO_CUDA_ENTRY STV_DEFAULT"
_ZN7cutlass13device_kernelINS_4gemm6kernel13GemmUniversalIN4cute5tupleIJiiiiEEENS1_10collective13CollectiveMmaINS1_46MainloopSm100TmaUmmaWarpSpecializedBlockScaledILi2ELi2ELi2ENS5_IJNS4_1CILi1EEENSA_ILi2EEESB_EEEEENS5_IJNSA_ILi128EEESF_NSA_ILi256EEEEEENS5_IJNS_12float_e4m3_tENS_13float_ue8m0_tEEEENS5_IJNS5_IJlSB_lEEENS4_6LayoutINS5_IJNS5_IJNS5_IJNSA_ILi32EEENSA_ILi4EEEEEEiEEESQ_NS5_IJSB_iEEEEEENS5_IJNS5_IJNS5_IJNSA_ILi16EEESO_EEEiEEENS5_IJNS5_IJNSA_ILi0EEESB_EEENSA_ILi512EEEEEENS5_IJSW_iEEEEEEEEEEESK_S13_NS4_8TiledMMAINS4_8MMA_AtomIJNS4_21SM100_MMA_MXF8F6F4_SSISI_SI_fSJ_Li128ELi128ELNS4_4UMMA5MajorE0ELS18_0ELNS17_7ScaleInE0ELS19_0EEEEEENSM_INS5_IJSB_SB_SB_EEENS5_IJSW_SW_SW_EEEEENS5_IJNS4_10UnderscoreES1F_S1F_EEEEENS5_IJNS4_23SM90_TMA_LOAD_MULTICASTES1I_EEENS5_IJNS4_14ComposedLayoutINS4_7SwizzleILi3ELi4ELi3EEENS4_18smem_ptr_flag_bitsILi8EEENSM_INS5_IJNSA_ILi8EEESF_EEENS5_IJSF_SB_EEEEEEENSM_INS5_IJNS5_IJNS5_IJSP_SB_EEENS5_IJSN_SB_EEEEEESB_NS5_IJSO_SC_EEEEEENS5_IJNS5_IJNS5_IJSU_SY_EEESX_EEESW_NS5_IJSB_SY_EEEEEEEEEEEvNS4_8identityENS5_IJNS4_13SM90_TMA_LOADES26_EEES24_vS25_EENS_8epilogue10collective18CollectiveEpilogueINS29_23Sm100TmaWarpSpecializedILi4ELi2ELi32ELb1ELb0EEEJSH_NS5_IJNSM_ISF_SB_EENSM_ISN_SB_EEEEENS_10bfloat16_tESL_S2H_SL_NS29_6fusion15FusionCallbacksIS2D_NS2I_17LinearCombinationIS2H_fS2H_fLNS_15FloatRoundStyleE2EEESH_S2G_JEEENS4_5SM1004TMEM4LOAD26SM100_TMEM_LOAD_32dp32b32xES26_NS1K_INS1L_ILi2ELi4ELi3EEENS1N_ILi16EEENSM_INS5_IJS1P_SN_EEES1V_EEEENS4_39AutoVectorizingCopyWithAssumedAlignmentILi128EEENS4_14SM90_TMA_STOREES2W_S2Y_S2Y_EEEvvEEEEvNT_6ParamsE:
[----:B------:R-:W1:Y:S01]  /*0000*/  LDC R1, c[0x0][0x37c] ;  /* 0x0000df00ff017b82 */ /* 0x000e620000000800 */
[----:B------:R-:W2:Y:S01]  /*0010*/  S2R R101, SR_TID.X ;  /* 0x0000000000657919 */ /* 0x000ea20000002100 */
[----:B------:R-:W3:Y:S01]  /*0020*/  LDCU.64 UR12, c[0x0][0xc90] ;  /* 0x00019200ff0c77ac */ /* 0x000ee20008000a00 */
[----:B------:R-:W-:Y:S02]  /*0030*/  PRMT R88, RZ, 0x7610, R88 ;  /* 0x00007610ff587816 */ /* 0x000fe40000000058 */
[----:B------:R-:W-:Y:S01]  /*0040*/  ELECT P5, URZ, PT ;  /* 0x0000000000ff782f */ /* 0x000fe200038a0000 */
[----:B------:R-:W4:Y:S01]  /*0050*/  LDCU.64 UR54, c[0x0][0x358] ;  /* 0x00006b00ff3677ac */ /* 0x000f220008000a00 */
[----:B---3--:R-:W-:-:S04]  /*0060*/  UISETP.NE.U32.AND UP0, UPT, UR12, URZ, UPT ;  /* 0x000000ff0c00728c */ /* 0x008fc8000bf05070 */
[----:B------:R-:W-:Y:S01]  /*0070*/  UISETP.NE.AND.EX UP0, UPT, UR13, URZ, UPT, UP0 ;  /* 0x000000ff0d00728c */ /* 0x000fe2000bf05300 */
[----:B--2---:R-:W-:-:S05]  /*0080*/  SHF.R.U32.HI R92, RZ, 0x5, R101 ;  /* 0x00000005ff5c7819 */ /* 0x004fca0000011665 */
[----:B------:R-:W2:Y:S02]  /*0090*/  SHFL.IDX PT, R0, R92, RZ, 0x1f ;  /* 0x00001fff5c007589 */ /* 0x000ea400000e0000 */
[----:B--2---:R-:W-:Y:S01]  /*00a0*/  R2UR UR21, R0 ;  /* 0x00000000001572ca */ /* 0x004fe200000e0000 */
[----:B-1--4-:R-:W-:-:S14]  /*00b0*/  BRA.U UP0, `(.L_x_0) ;  /* 0x00000001002c7547 */ /* 0x012fdc000b800000 */
[----:B------:R-:W1:Y:S02]  /*00c0*/  LDCU.64 UR4, c[0x0][0xc88] ;  /* 0x00019100ff0477ac */ /* 0x000e640008000a00 */
[----:B-1----:R-:W-:-:S04]  /*00d0*/  UISETP.NE.U32.AND UP0, UPT, UR4, URZ, UPT ;  /* 0x000000ff0400728c */ /* 0x002fc8000bf05070 */
[----:B------:R-:W-:-:S09]  /*00e0*/  UISETP.NE.AND.EX UP0, UPT, UR5, URZ, UPT, UP0 ;  /* 0x000000ff0500728c */ /* 0x000fd2000bf05300 */
[----:B------:R-:W-:Y:S05]  /*00f0*/  BRA.U !UP0, `(.L_x_1) ;  /* 0x0000000108107547 */ /* 0x000fea000b800000 */
[----:B------:R-:W1:Y:S02]  /*0100*/  LDC.64 R2, c[0x0][0xc88] ;  /* 0x00032200ff027b82 */ /* 0x000e640000000a00 */
[----:B-1----:R1:W5:Y:S01]  /*0110*/  LDG.E R49, desc[UR54][R2.64] ;  /* 0x0000003602317981 */ /* 0x002362000c1e1900 */
[----:B------:R-:W-:Y:S01]  /*0120*/  HFMA2 R88, -RZ, RZ, 0, 5.9604644775390625e-08 ;  /* 0x00000001ff587431 */ /* 0x000fe200000001ff */
[----:B------:R-:W-:Y:S05]  /*0130*/  BRA `(.L_x_0) ;  /* 0x00000000000c7947 */ /* 0x000fea0003800000 */
.L_x_1:
[----:B------:R-:W1:Y:S01]  /*0140*/  LDCU UR4, c[0x0][0xc80] ;  /* 0x00019000ff0477ac */ /* 0x000e620008000800 */
[----:B------:R-:W-:Y:S01]  /*0150*/  HFMA2 R88, -RZ, RZ, 0, 5.9604644775390625e-08 ;  /* 0x00000001ff587431 */ /* 0x000fe200000001ff */
[----:B-1----:R-:W-:-:S07]  /*0160*/  MOV R49, UR4 ;  /* 0x0000000400317c02 */ /* 0x002fce0008000f00 */
.L_x_0:
[----:B------:R-:W2:Y:S02]  /*0170*/  LDCU.64 UR4, c[0x0][0xcb0] ;  /* 0x00019600ff0477ac */ /* 0x000ea40008000a00 */
[----:B--2---:R-:W-:-:S04]  /*0180*/  UISETP.NE.U32.AND UP0, UPT, UR4, URZ, UPT ;  /* 0x000000ff0400728c */ /* 0x004fc8000bf05070 */
[----:B------:R-:W-:-:S09]  /*0190*/  UISETP.NE.AND.EX UP0, UPT, UR5, URZ, UPT, UP0 ;  /* 0x000000ff0500728c */ /* 0x000fd2000bf05300 */
[----:B------:R-:W-:Y:S05]  /*01a0*/  BRA.U UP0, `(.L_x_2) ;  /* 0x0000000100247547 */ /* 0x000fea000b800000 */
[----:B------:R-:W2:Y:S02]  /*01b0*/  LDCU.64 UR4, c[0x0][0xca8] ;  /* 0x00019500ff0477ac */ /* 0x000ea40008000a00 */
[----:B--2---:R-:W-:-:S04]  /*01c0*/  UISETP.NE.U32.AND UP0, UPT, UR4, URZ, UPT ;  /* 0x000000ff0400728c */ /* 0x004fc8000bf05070 */
[----:B------:R-:W-:-:S09]  /*01d0*/  UISETP.NE.AND.EX UP0, UPT, UR5, URZ, UPT, UP0 ;  /* 0x000000ff0500728c */ /* 0x000fd2000bf05300 */
[----:B------:R-:W-:Y:S05]  /*01e0*/  BRA.U !UP0, `(.L_x_3) ;  /* 0x00000001080c7547 */ /* 0x000fea000b800000 */
[----:B-1----:R-:W1:Y:S02]  /*01f0*/  LDC.64 R2, c[0x0][0xca8] ;  /* 0x00032a00ff027b82 */ /* 0x002e640000000a00 */
[----:B-1----:R2:W5:Y:S01]  /*0200*/  LDG.E R47, desc[UR54][R2.64] ;  /* 0x00000036022f7981 */ /* 0x002562000c1e1900 */
[----:B------:R-:W-:Y:S05]  /*0210*/  BRA `(.L_x_2) ;  /* 0x0000000000087947 */ /* 0x000fea0003800000 */
.L_x_3:
[----:B------:R-:W2:Y:S02]  /*0220*/  LDCU UR4, c[0x0][0xca0] ;  /* 0x00019400ff0477ac */ /* 0x000ea40008000800 */
[----:B--2---:R-:W-:Y:S02]  /*0230*/  MOV R47, UR4 ;  /* 0x00000004002f7c02 */ /* 0x004fe40008000f00 */
.L_x_2:
[----:B------:R-:W-:Y:S01]  /*0240*/  IMAD.U32 R0, RZ, RZ, UR21 ;  /* 0x00000015ff007e24 */ /* 0x000fe2000f8e00ff */
[----:B------:R-:W-:Y:S04]  /*0250*/  BSSY.RECONVERGENT B0, `(.L_x_4) ;  /* 0x0000012000007945 */ /* 0x000fe80003800200 */
[C---:B------:R-:W-:Y:S02]  /*0260*/  ISETP.NE.OR P1, PT, R0.reuse, 0x1, !P5 ;  /* 0x000000010000780c */ /* 0x040fe40006f25670 */
[----:B------:R-:W-:-:S11]  /*0270*/  ISETP.NE.OR P0, PT, R0, 0x3, !P5 ;  /* 0x000000030000780c */ /* 0x000fd60006f05670 */
[----:B------:R-:W-:Y:S05]  /*0280*/  @P1 BRA `(.L_x_5) ;  /* 0x0000000000381947 */ /* 0x000fea0003800000 */
[----:B------:R-:W3:Y:S02]  /*0290*/  LDCU.64 UR4, c[0x0][0x348] ;  /* 0x00006900ff0477ac */ /* 0x000ee40008000a00 */
[----:B---3--:R-:W-:Y:S02]  /*02a0*/  UIADD3 UR10, UP3, UPT, UR4, 0x80, URZ ;  /* 0x00000080040a7890 */ /* 0x008fe4000ff7e0ff */
[----:B------:R-:W-:Y:S02]  /*02b0*/  UIADD3 UR8, UP2, UPT, UR4, 0x180, URZ ;  /* 0x0000018004087890 */ /* 0x000fe4000ff5e0ff */
[----:B------:R-:W-:Y:S02]  /*02c0*/  UIADD3 UR6, UP1, UPT, UR4, 0x280, URZ ;  /* 0x0000028004067890 */ /* 0x000fe4000ff3e0ff */
[----:B------:R-:W-:Y:S02]  /*02d0*/  UIADD3 UR4, UP0, UPT, UR4, 0x380, URZ ;  /* 0x0000038004047890 */ /* 0x000fe4000ff1e0ff */
[----:B------:R-:W-:-:S02]  /*02e0*/  UIADD3.X UR11, UPT, UPT, URZ, UR5, URZ, UP3, !UPT ;  /* 0x00000005ff0b7290 */ /* 0x000fc40009ffe4ff */
[----:B------:R-:W-:Y:S02]  /*02f0*/  UIADD3.X UR9, UPT, UPT, URZ, UR5, URZ, UP2, !UPT ;  /* 0x00000005ff097290 */ /* 0x000fe400097fe4ff */
[----:B------:R-:W-:Y:S02]  /*0300*/  UIADD3.X UR7, UPT, UPT, URZ, UR5, URZ, UP1, !UPT ;  /* 0x00000005ff077290 */ /* 0x000fe40008ffe4ff */
[----:B------:R-:W-:-:S03]  /*0310*/  UIADD3.X UR5, UPT, UPT, URZ, UR5, URZ, UP0, !UPT ;  /* 0x00000005ff057290 */ /* 0x000fc600087fe4ff */
[----:B------:R3:W-:Y:S02]  /*0320*/  UTMACCTL.PF [UR10] ;  /* 0x000000000a0079b9 */ /* 0x0007e40008040000 */
[----:B------:R3:W-:Y:S02]  /*0330*/  UTMACCTL.PF [UR8] ;  /* 0x00000000080079b9 */ /* 0x0007e40008040000 */
[----:B------:R3:W-:Y:S02]  /*0340*/  UTMACCTL.PF [UR6] ;  /* 0x00000000060079b9 */ /* 0x0007e40008040000 */
[----:B------:R3:W-:Y:S02]  /*0350*/  UTMACCTL.PF [UR4] ;  /* 0x00000000040079b9 */ /* 0x0007e40008040000 */
[----:B---3--:R-:W-:Y:S01]  /*0360*/  NOP ;  /* 0x0000000000007918 */ /* 0x008fe20000000000 */
.L_x_5:
[----:B------:R-:W-:Y:S05]  /*0370*/  BSYNC.RECONVERGENT B0 ;  /* 0x0000000000007941 */ /* 0x000fea0003800200 */
.L_x_4:
[----:B------:R-:W-:Y:S04]  /*0380*/  BSSY.RECONVERGENT B0, `(.L_x_6) ;  /* 0x000000a000007945 */ /* 0x000fe80003800200 */
[----:B------:R-:W-:Y:S05]  /*0390*/  @P0 BRA `(.L_x_7) ;  /* 0x0000000000200947 */ /* 0x000fea0003800000 */
[----:B------:R-:W3:Y:S02]  /*03a0*/  LDCU.64 UR4, c[0x0][0x348] ;  /* 0x00006900ff0477ac */ /* 0x000ee40008000a00 */
[----:B---3--:R-:W-:Y:S02]  /*03b0*/  UIADD3 UR6, UP1, UPT, UR4, 0x980, URZ ;  /* 0x0000098004067890 */ /* 0x008fe4000ff3e0ff */
[----:B------:R-:W-:Y:S02]  /*03c0*/  UIADD3 UR4, UP0, UPT, UR4, 0xa80, URZ ;  /* 0x00000a8004047890 */ /* 0x000fe4000ff1e0ff */
[----:B------:R-:W-:Y:S02]  /*03d0*/  UIADD3.X UR7, UPT, UPT, URZ, UR5, URZ, UP1, !UPT ;  /* 0x00000005ff077290 */ /* 0x000fe40008ffe4ff */
[----:B------:R-:W-:-:S07]  /*03e0*/  UIADD3.X UR5, UPT, UPT, URZ, UR5, URZ, UP0, !UPT ;  /* 0x00000005ff057290 */ /* 0x000fce00087fe4ff */
[----:B------:R3:W-:Y:S02]  /*03f0*/  UTMACCTL.PF [UR6] ;  /* 0x00000000060079b9 */ /* 0x0007e40008040000 */
[----:B------:R3:W-:Y:S02]  /*0400*/  UTMACCTL.PF [UR4] ;  /* 0x00000000040079b9 */ /* 0x0007e40008040000 */
[----:B---3--:R-:W-:Y:S01]  /*0410*/  NOP ;  /* 0x0000000000007918 */ /* 0x008fe20000000000 */
.L_x_7:
[----:B------:R-:W-:Y:S05]  /*0420*/  BSYNC.RECONVERGENT B0 ;  /* 0x0000000000007941 */ /* 0x000fea0003800200 */
.L_x_6:
[----:B------:R-:W3:Y:S01]  /*0430*/  LDCU.64 UR4, c[0x0][0xc88] ;  /* 0x00019100ff0477ac */ /* 0x000ee20008000a00 */
[----:B------:R-:W-:Y:S02]  /*0440*/  UISETP.EQ.U32.AND UP1, UPT, UR12, URZ, UPT ;  /* 0x000000ff0c00728c */ /* 0x000fe4000bf22070 */
[----:B------:R-:W-:Y:S02]  /*0450*/  UPLOP3.LUT UP5, UPT, UPT, UPT, UPT, 0x80, 0x8 ;  /* 0x000000000008789c */ /* 0x000fe40003faf070 */
[----:B---3--:R-:W-:-:S04]  /*0460*/  UISETP.NE.U32.AND UP0, UPT, UR4, URZ, UPT ;  /* 0x000000ff0400728c */ /* 0x008fc8000bf05070 */
[----:B------:R-:W-:-:S04]  /*0470*/  UISETP.NE.AND.EX UP0, UPT, UR5, URZ, UPT, UP0 ;  /* 0x000000ff0500728c */ /* 0x000fc8000bf05300 */
[----:B------:R-:W-:-:S04]  /*0480*/  UISETP.EQ.OR.EX UP2, UPT, UR13, URZ, !UP0, UP1 ;  /* 0x000000ff0d00728c */ /* 0x000fc8000c742710 */
[----:B------:R-:W-:-:S05]  /*0490*/  UP2UR UR50, UPR, URZ, 0x4 ;  /* 0x00000004ff327883 */ /* 0x000fca0008000000 */
[----:B------:R-:W-:Y:S07]  /*04a0*/  BRA.U !UP2, `(.L_x_8) ;  /* 0x000000010a207547 */ /* 0x000fee000b800000 */
[----:B------:R-:W-:Y:S01]  /*04b0*/  UISETP.NE.U32.AND UP1, UPT, UR12, URZ, UPT ;  /* 0x000000ff0c00728c */ /* 0x000fe2000bf25070 */
[----:B-----5:R-:W-:Y:S01]  /*04c0*/  FSETP.NEU.AND P0, PT, R49, RZ, PT ;  /* 0x000000ff3100720b */ /* 0x020fe20003f0d000 */
[----:B------:R-:W-:Y:S02]  /*04d0*/  USEL UR4, URZ, 0xffffffff, UP0 ;  /* 0xffffffffff047887 */ /* 0x000fe40008000000 */
[----:B------:R-:W-:-:S10]  /*04e0*/  UISETP.NE.AND.EX UP1, UPT, UR13, URZ, UPT, UP1 ;  /* 0x000000ff0d00728c */ /* 0x000fd4000bf25310 */
[----:B------:R-:W-:Y:S01]  /*04f0*/  VOTEU.ANY UP0, P0 ;  /* 0x0000000000ff7886 */ /* 0x000fe20000000100 */
[----:B------:R-:W-:-:S04]  /*0500*/  @!UP1 USEL UR4, URZ, 0xffffffff, UP0 ;  /* 0xffffffffff049887 */ /* 0x000fc80008000000 */
[----:B------:R-:W-:-:S04]  /*0510*/  ULOP3.LUT UR4, UR4, 0x1, URZ, 0xc0, !UPT ;  /* 0x0000000104047892 */ /* 0x000fc8000f8ec0ff */
[----:B------:R-:W-:-:S11]  /*0520*/  UISETP.NE.U32.AND UP5, UPT, UR4, 0x1, UPT ;  /* 0x000000010400788c */ /* 0x000fd6000bfa5070 */
.L_x_8:
[----:B-12---:R-:W1:Y:S01]  /*0530*/  SHFL.IDX PT, R2, R92, RZ, 0x1f ;  /* 0x00001fff5c027589 */ /* 0x006e6200000e0000 */
[----:B------:R-:W-:-:S04]  /*0540*/  UISETP.NE.AND UP0, UPT, UR21, 0x2, UPT ;  /* 0x000000021500788c */ /* 0x000fc8000bf05270 */
[----:B------:R-:W-:Y:S01]  /*0550*/  USEL UR56, URZ, 0x1, UP0 ;  /* 0x00000001ff387887 */ /* 0x000fe20008000000 */
[----:B-1----:R-:W-:-:S13]  /*0560*/  ISETP.NE.AND P0, PT, R2, RZ, PT ;  /* 0x000000ff0200720c */ /* 0x002fda0003f05270 */
[----:B------:R-:W-:Y:S05]  /*0570*/  @P0 BRA `(.L_x_9) ;  /* 0x0000000000480947 */ /* 0x000fea0003800000 */
[----:B------:R-:W1:Y:S01]  /*0580*/  S2UR UR4, SR_CgaCtaId ;  /* 0x00000000000479c3 */ /* 0x000e620000008800 */
[----:B------:R-:W-:Y:S01]  /*0590*/  UMOV UR5, 0x400 ;  /* 0x0000040000057882 */ /* 0x000fe20000000000 */
[----:B------:R-:W-:Y:S01]  /*05a0*/  UMOV UR8, 0x1 ;  /* 0x0000000100087882 */ /* 0x000fe20000000000 */
[----:B------:R-:W-:Y:S01]  /*05b0*/  UMOV UR6, 0x2 ;  /* 0x0000000200067882 */ /* 0x000fe20000000000 */
[----:B------:R-:W-:-:S04]  /*05c0*/  UIADD3 UR8, UPT, UPT, -UR8, 0x100000, URZ ;  /* 0x0010000008087890 */ /* 0x000fc8000fffe1ff */
[----:B------:R-:W-:Y:S02]  /*05d0*/  USHF.L.U32 UR9, UR8, 0xb, URZ ;  /* 0x0000000b08097899 */ /* 0x000fe400080006ff */
[----:B------:R-:W-:Y:S02]  /*05e0*/  USHF.L.U32 UR8, UR8, 0x1, URZ ;  /* 0x0000000108087899 */ /* 0x000fe400080006ff */
[----:B------:R-:W-:-:S04]  /*05f0*/  UIADD3 UR6, UPT, UPT, -UR6, 0x100000, URZ ;  /* 0x0010000006067890 */ /* 0x000fc8000fffe1ff */
[----:B------:R-:W-:Y:S02]  /*0600*/  USHF.L.U32 UR7, UR6, 0xb, URZ ;  /* 0x0000000b06077899 */ /* 0x000fe400080006ff */
[----:B------:R-:W-:Y:S01]  /*0610*/  USHF.L.U32 UR6, UR6, 0x1, URZ ;  /* 0x0000000106067899 */ /* 0x000fe200080006ff */
[----:B------:R-:W-:Y:S01]  /*0620*/  ELECT P0, URZ, PT ;  /* 0x0000000000ff782f */ /* 0x000fe20003800000 */
[----:B-1----:R-:W-:Y:S01]  /*0630*/  ULEA UR4, UR4, UR5, 0x18 ;  /* 0x0000000504047291 */ /* 0x002fe2000f8ec0ff */
[----:B------:R-:W1:Y:S11]  /*0640*/  FENCE.VIEW.ASYNC.S ;  /* 0x00000000000073c6 */ /* 0x000e760000000000 */
[----:B-1----:R1:W2:Y:S01]  /*0650*/  SYNCS.EXCH.64 URZ, [UR4], UR8 ;  /* 0x0000000804ff75b2 */ /* 0x0022a20008000100 */
[----:B------:R1:W3:Y:S01]  /*0660*/  SYNCS.EXCH.64 URZ, [UR4+0x10], UR6 ;  /* 0x0000100604ff75b2 */ /* 0x0002e20008000100 */
[----:B------:R1:W4:Y:S01]  /*0670*/  SYNCS.EXCH.64 URZ, [UR4+0x8], UR8 ;  /* 0x0000080804ff75b2 */ /* 0x0003220008000100 */
[----:B------:R1:W1:Y:S01]  /*0680*/  SYNCS.EXCH.64 URZ, [UR4+0x18], UR6 ;  /* 0x0000180604ff75b2 */ /* 0x0002620008000100 */
[----:B------:R-:W-:Y:S01]  /*0690*/  NOP ;  /* 0x0000000000007918 */ /* 0x000fe20000000000 */
.L_x_9:
[----:B------:R-:W2:Y:S01]  /*06a0*/  SHFL.IDX PT, R2, R92, RZ, 0x1f ;  /* 0x00001fff5c027589 */ /* 0x000ea200000e0000 */
[----:B------:R-:W-:Y:S01]  /*06b0*/  NOP ;  /* 0x0000000000007918 */ /* 0x000fe20000000000 */
[----:B--2---:R-:W-:-:S13]  /*06c0*/  ISETP.NE.AND P0, PT, R2, 0x1, PT ;  /* 0x000000010200780c */ /* 0x004fda0003f05270 */
[----:B------:R-:W-:Y:S05]  /*06d0*/  @P0 BRA `(.L_x_10) ;  /* 0x0000000000580947 */ /* 0x000fea0003800000 */
[----:B-1----:R-:W1:Y:S01]  /*06e0*/  S2UR UR4, SR_CgaCtaId ;  /* 0x00000000000479c3 */ /* 0x002e620000008800 */
        /* <DEDUP_REMOVED lines=12> */
[----:B-1----:R2:W1:Y:S01]  /*07b0*/  SYNCS.EXCH.64 URZ, [UR4+0x20], UR8 ;  /* 0x0000200804ff75b2 */ /* 0x0024620008000100 */
[----:B------:R2:W1:Y:S01]  /*07c0*/  SYNCS.EXCH.64 URZ, [UR4+0x40], UR6 ;  /* 0x0000400604ff75b2 */ /* 0x0004620008000100 */
[----:B------:R2:W1:Y:S01]  /*07d0*/  SYNCS.EXCH.64 URZ, [UR4+0x28], UR8 ;  /* 0x0000280804ff75b2 */ /* 0x0004620008000100 */
[----:B------:R2:W1:Y:S01]  /*07e0*/  SYNCS.EXCH.64 URZ, [UR4+0x48], UR6 ;  /* 0x0000480604ff75b2 */ /* 0x0004620008000100 */
[----:B------:R2:W1:Y:S01]  /*07f0*/  SYNCS.EXCH.64 URZ, [UR4+0x30], UR8 ;  /* 0x0000300804ff75b2 */ /* 0x0004620008000100 */
[----:B------:R2:W1:Y:S01]  /*0800*/  SYNCS.EXCH.64 URZ, [UR4+0x50], UR6 ;  /* 0x0000500604ff75b2 */ /* 0x0004620008000100 */
[----:B------:R2:W1:Y:S01]  /*0810*/  SYNCS.EXCH.64 URZ, [UR4+0x38], UR8 ;  /* 0x0000380804ff75b2 */ /* 0x0004620008000100 */
[----:B------:R2:W1:Y:S02]  /*0820*/  SYNCS.EXCH.64 URZ, [UR4+0x58], UR6 ;  /* 0x0000580604ff75b2 */ /* 0x0004640008000100 */
[----:B--2---:R-:W-:Y:S01]  /*0830*/  NOP ;  /* 0x0000000000007918 */ /* 0x004fe20000000000 */
.L_x_10:
[----:B------:R-:W2:Y:S01]  /*0840*/  SHFL.IDX PT, R2, R92, RZ, 0x1f ;  /* 0x00001fff5c027589 */ /* 0x000ea200000e0000 */
[----:B------:R-:W-:Y:S01]  /*0850*/  NOP ;  /* 0x0000000000007918 */ /* 0x000fe20000000000 */
[----:B--2---:R-:W-:-:S13]  /*0860*/  ISETP.NE.AND P0, PT, R2, 0x3, PT ;  /* 0x000000030200780c */ /* 0x004fda0003f05270 */
[----:B------:R-:W-:Y:S05]  /*0870*/  @P0 BRA `(.L_x_11) ;  /* 0x0000000000300947 */ /* 0x000fea0003800000 */
[----:B-1----:R-:W1:Y:S01]  /*0880*/  S2UR UR6, SR_CgaCtaId ;  /* 0x00000000000679c3 */ /* 0x002e620000008800 */
[----:B------:R-:W-:Y:S01]  /*0890*/  UMOV UR4, 0x400 ;  /* 0x0000040000047882 */ /* 0x000fe20000000000 */
[----:B------:R-:W-:Y:S01]  /*08a0*/  UMOV UR5, 0x20 ;  /* 0x0000002000057882 */ /* 0x000fe20000000000 */
[----:B------:R-:W-:Y:S01]  /*08b0*/  ELECT P0, URZ, PT ;  /* 0x0000000000ff782f */ /* 0x000fe20003800000 */
[----:B-1----:R-:W-:Y:S02]  /*08c0*/  ULEA UR6, UR6, UR4, 0x18 ;  /* 0x0000000406067291 */ /* 0x002fe4000f8ec0ff */
[----:B------:R-:W-:-:S04]  /*08d0*/  UIADD3 UR4, UPT, UPT, -UR5, 0x100000, URZ ;  /* 0x0010000005047890 */ /* 0x000fc8000fffe1ff */
[----:B------:R-:W-:Y:S02]  /*08e0*/  USHF.L.U32 UR5, UR4, 0xb, URZ ;  /* 0x0000000b04057899 */ /* 0x000fe400080006ff */
[----:B------:R-:W-:Y:S01]  /*08f0*/  USHF.L.U32 UR4, UR4, 0x1, URZ ;  /* 0x0000000104047899 */ /* 0x000fe200080006ff */
[----:B------:R-:W1:Y:S11]  /*0900*/  FENCE.VIEW.ASYNC.S ;  /* 0x00000000000073c6 */ /* 0x000e760000000000 */
[----:B-1----:R2:W1:Y:S01]  /*0910*/  SYNCS.EXCH.64 URZ, [UR6+0x60], UR4 ;  /* 0x0000600406ff75b2 */ /* 0x0024620008000100 */
[----:B------:R2:W1:Y:S02]  /*0920*/  SYNCS.EXCH.64 URZ, [UR6+0x68], UR4 ;  /* 0x0000680406ff75b2 */ /* 0x0004640008000100 */
[----:B--2---:R-:W-:Y:S01]  /*0930*/  NOP ;  /* 0x0000000000007918 */ /* 0x004fe20000000000 */
.L_x_11:
[----:B------:R-:W2:Y:S01]  /*0940*/  SHFL.IDX PT, R2, R92, RZ, 0x1f ;  /* 0x00001fff5c027589 */ /* 0x000ea200000e0000 */
[----:B------:R-:W-:Y:S01]  /*0950*/  NOP ;  /* 0x0000000000007918 */ /* 0x000fe20000000000 */
[----:B--2---:R-:W-:-:S13]  /*0960*/  ISETP.NE.AND P0, PT, R2, 0x4, PT ;  /* 0x000000040200780c */ /* 0x004fda0003f05270 */
[----:B------:R-:W-:Y:S05]  /*0970*/  @P0 BRA `(.L_x_12) ;  /* 0x00000000004c0947 */ /* 0x000fea0003800000 */
[----:B-1----:R-:W1:Y:S01]  /*0980*/  S2UR UR6, SR_CgaCtaId ;  /* 0x00000000000679c3 */ /* 0x002e620000008800 */
[----:B------:R-:W-:Y:S01]  /*0990*/  UMOV UR4, 0x1e0 ;  /* 0x000001e000047882 */ /* 0x000fe20000000000 */
[----:B------:R-:W-:Y:S01]  /*09a0*/  UMOV UR5, 0x400 ;  /* 0x0000040000057882 */ /* 0x000fe20000000000 */
[----:B------:R-:W-:Y:S01]  /*09b0*/  USEL UR4, UR4, 0x1a0, UP5 ;  /* 0x000001a004047887 */ /* 0x000fe2000a800000 */
[----:B------:R-:W-:Y:S01]  /*09c0*/  UMOV UR8, 0x1 ;  /* 0x0000000100087882 */ /* 0x000fe20000000000 */
[----:B------:R-:W-:Y:S01]  /*09d0*/  ELECT P0, URZ, PT ;  /* 0x0000000000ff782f */ /* 0x000fe20003800000 */
[----:B------:R-:W-:-:S04]  /*09e0*/  UIADD3 UR8, UPT, UPT, -UR8, 0x100000, URZ ;  /* 0x0010000008087890 */ /* 0x000fc8000fffe1ff */
[----:B------:R-:W-:Y:S02]  /*09f0*/  USHF.L.U32 UR9, UR8, 0xb, URZ ;  /* 0x0000000b08097899 */ /* 0x000fe400080006ff */
[----:B------:R-:W-:Y:S02]  /*0a00*/  USHF.L.U32 UR8, UR8, 0x1, URZ ;  /* 0x0000000108087899 */ /* 0x000fe400080006ff */
[----:B-1----:R-:W-:Y:S02]  /*0a10*/  ULEA UR6, UR6, UR5, 0x18 ;  /* 0x0000000506067291 */ /* 0x002fe4000f8ec0ff */
[----:B------:R-:W-:-:S04]  /*0a20*/  UIADD3 UR4, UPT, UPT, -UR4, 0x100000, URZ ;  /* 0x0010000004047890 */ /* 0x000fc8000fffe1ff */
[----:B------:R-:W-:Y:S02]  /*0a30*/  USHF.L.U32 UR5, UR4, 0xb, URZ ;  /* 0x0000000b04057899 */ /* 0x000fe400080006ff */
[----:B------:R-:W-:Y:S01]  /*0a40*/  USHF.L.U32 UR4, UR4, 0x1, URZ ;  /* 0x0000000104047899 */ /* 0x000fe200080006ff */
[----:B------:R-:W1:Y:S03]  /*0a50*/  FENCE.VIEW.ASYNC.S ;  /* 0x00000000000073c6 */ /* 0x000e660000000000 */
[----:B-1----:R2:W1:Y:S08]  /*0a60*/  SYNCS.EXCH.64 URZ, [UR6+0x70], UR8 ;  /* 0x0000700806ff75b2 */ /* 0x0024700008000100 */
[----:B------:R2:W1:Y:S01]  /*0a70*/  SYNCS.EXCH.64 URZ, [UR6+0x80], UR4 ;  /* 0x0000800406ff75b2 */ /* 0x0004620008000100 */
[----:B------:R2:W1:Y:S01]  /*0a80*/  SYNCS.EXCH.64 URZ, [UR6+0x78], UR8 ;  /* 0x0000780806ff75b2 */ /* 0x0004620008000100 */
[----:B------:R2:W1:Y:S02]  /*0a90*/  SYNCS.EXCH.64 URZ, [UR6+0x88], UR4 ;  /* 0x0000880406ff75b2 */ /* 0x0004640008000100 */
[----:B--2---:R-:W-:Y:S01]  /*0aa0*/  NOP ;  /* 0x0000000000007918 */ /* 0x004fe20000000000 */
.L_x_12:
        /* <DEDUP_REMOVED lines=20> */
[----:B------:R2:W1:Y:S02]  /*0bf0*/  SYNCS.EXCH.64 URZ, [UR4+0xa8], UR6 ;  /* 0x0000a80604ff75b2 */ /* 0x0004640008000100 */
[----:B--2---:R-:W-:Y:S01]  /*0c00*/  NOP ;  /* 0x0000000000007918 */ /* 0x004fe20000000000 */
.L_x_13:
[----:B------:R-:W2:Y:S01]  /*0c10*/  SHFL.IDX PT, R2, R92, RZ, 0x1f ;  /* 0x00001fff5c027589 */ /* 0x000ea200000e0000 */
[----:B------:R-:W1:Y:S01]  /*0c20*/  S2UR UR59, SR_CgaCtaId ;  /* 0x00000000003b79c3 */ /* 0x000e620000008800 */
[----:B------:R-:W-:Y:S01]  /*0c30*/  NOP ;  /* 0x0000000000007918 */ /* 0x000fe20000000000 */
[----:B--2---:R-:W-:-:S13]  /*0c40*/  ISETP.NE.AND P0, PT, R2, 0x3, PT ;  /* 0x000000030200780c */ /* 0x004fda0003f05270 */
[----:B-1----:R-:W-:Y:S05]  /*0c50*/  @P0 BRA `(.L_x_14) ;  /* 0x0000000000340947 */ /* 0x002fea0003800000 */
[----:B------:R-:W-:Y:S01]  /*0c60*/  UMOV UR4, 0x400 ;  /* 0x0000040000047882 */ /* 0x000fe20000000000 */
[----:B------:R-:W-:Y:S01]  /*0c70*/  UMOV UR6, 0x20 ;  /* 0x0000002000067882 */ /* 0x000fe20000000000 */
[----:B------:R-:W-:Y:S02]  /*0c80*/  ULEA UR4, UR59, UR4, 0x18 ;  /* 0x000000043b047291 */ /* 0x000fe4000f8ec0ff */
[----:B------:R-:W-:-:S04]  /*0c90*/  UIADD3 UR6, UPT, UPT, -UR6, 0x100000, URZ ;  /* 0x0010000006067890 */ /* 0x000fc8000fffe1ff */
[----:B------:R-:W-:Y:S02]  /*0ca0*/  USHF.L.U32 UR7, UR6, 0xb, URZ ;  /* 0x0000000b06077899 */ /* 0x000fe400080006ff */
[----:B------:R-:W-:Y:S01]  /*0cb0*/  USHF.L.U32 UR6, UR6, 0x1, URZ ;  /* 0x0000000106067899 */ /* 0x000fe200080006ff */
[----:B------:R-:W-:Y:S01]  /*0cc0*/  ELECT P0, URZ, PT ;  /* 0x0000000000ff782f */ /* 0x000fe20003800000 */
[----:B------:R-:W1:Y:S10]  /*0cd0*/  FENCE.VIEW.ASYNC.S ;  /* 0x00000000000073c6 */ /* 0x000e740000000000 */
[----:B-1----:R1:W2:Y:S01]  /*0ce0*/  SYNCS.EXCH.64 URZ, [UR4+0xb0], UR6 ;  /* 0x0000b00604ff75b2 */ /* 0x0022a20008000100 */
[----:B------:R1:W1:Y:S01]  /*0cf0*/  SYNCS.EXCH.64 URZ, [UR4+0xc0], UR6 ;  /* 0x0000c00604ff75b2 */ /* 0x0002620008000100 */
[----:B------:R1:W1:Y:S01]  /*0d00*/  SYNCS.EXCH.64 URZ, [UR4+0xb8], UR6 ;  /* 0x0000b80604ff75b2 */ /* 0x0002620008000100 */
[----:B------:R1:W1:Y:S01]  /*0d10*/  SYNCS.EXCH.64 URZ, [UR4+0xc8], UR6 ;  /* 0x0000c80604ff75b2 */ /* 0x0002620008000100 */
[----:B------:R-:W-:Y:S01]  /*0d20*/  NOP ;  /* 0x0000000000007918 */ /* 0x000fe20000000000 */
.L_x_14:
[----:B-1----:R-:W1:Y:S01]  /*0d30*/  LDCU UR4, c[0x0][0x36c] ;  /* 0x00006d80ff0477ac */ /* 0x002e620008000800 */
[----:B------:R-:W-:Y:S01]  /*0d40*/  ISETP.NE.OR P5, PT, R0, 0x2, !P5 ;  /* 0x000000020000780c */ /* 0x000fe20006fa5670 */
[----:B------:R-:W-:Y:S01]  /*0d50*/  NOP ;  /* 0x0000000000007918 */ /* 0x000fe20000000000 */
[----:B------:R-:W-:Y:S01]  /*0d60*/  LOP3.LUT R2, R101, 0x1f, RZ, 0xc0, !PT ;  /* 0x0000001f65027812 */ /* 0x000fe200078ec0ff */
[----:B------:R-:W-:Y:S02]  /*0d70*/  UISETP.NE.AND UP4, UPT, UR21, URZ, UPT ;  /* 0x000000ff1500728c */ /* 0x000fe4000bf85270 */
[----:B-1----:R-:W-:-:S09]  /*0d80*/  UISETP.EQ.U32.AND UP2, UPT, UR4, 0x1, UPT ;  /* 0x000000010400788c */ /* 0x002fd2000bf42070 */
[----:B------:R-:W-:Y:S05]  /*0d90*/  BRA.U !UP2, `(.L_x_15) ;  /* 0x000000010a087547 */ /* 0x000fea000b800000 */
[----:B--234-:R-:W-:Y:S01]  /*0da0*/  UCGABAR_ARV ;  /* 0x00000000000079c7 */ /* 0x01cfe20008000000 */
[----:B------:R-:W-:Y:S05]  /*0db0*/  BRA `(.L_x_16) ;  /* 0x0000000000047947 */ /* 0x000fea0003800000 */
.L_x_15:
[----:B--234-:R-:W-:Y:S01]  /*0dc0*/  NOP ;  /* 0x0000000000007918 */ /* 0x01cfe20000000000 */
.L_x_16:
[----:B------:R-:W1:Y:S01]  /*0dd0*/  S2UR UR12, SR_CTAID.Y ;  /* 0x00000000000c79c3 */ /* 0x000e620000002600 */
[----:B------:R-:W-:-:S05]  /*0de0*/  CS2R.32 R87, SR_CgaSize ;  /* 0x0000000000577805 */ /* 0x000fca0000008a00 */
[----:B------:R-:W-:-:S05]  /*0df0*/  IMAD R87, R87, -0xa0, RZ ;  /* 0xffffff6057577824 */ /* 0x000fca00078e02ff */
[----:B------:R-:W-:-:S14]  /*0e00*/  R2UR UR4, R87 ;  /* 0x00000000570472ca */ /* 0x000fdc00000e0000 */
[----:B------:R-:W2:Y:S01]  /*0e10*/  LDCU UR4, c[0x0][UR4+0x2b4] ;  /* 0x00005680040477ac */ /* 0x000ea20008000800 */
[----:B------:R-:W-:-:S05]  /*0e20*/  CS2R.32 R87, SR_CgaSize ;  /* 0x0000000000577805 */ /* 0x000fca0000008a00 */
[----:B------:R-:W-:-:S05]  /*0e30*/  IMAD R87, R87, -0xa0, RZ ;  /* 0xffffff6057577824 */ /* 0x000fca00078e02ff */
[----:B------:R-:W-:-:S14]  /*0e40*/  R2UR UR5, R87 ;  /* 0x00000000570572ca */ /* 0x000fdc00000e0000 */
[----:B------:R-:W3:Y:S01]  /*0e50*/  LDCU UR5, c[0x0][UR5+0x2b0] ;  /* 0x00005600050577ac */ /* 0x000ee20008000800 */
[----:B------:R-:W4:Y:S01]  /*0e60*/  S2UR UR20, SR_CTAID.X ;  /* 0x00000000001479c3 */ /* 0x000f220000002500 */
[----:B------:R-:W2:Y:S01]  /*0e70*/  LDCU UR26, c[0x0][0xf24] ;  /* 0x0001e480ff1a77ac */ /* 0x000ea20008000800 */
[----:B------:R-:W-:Y:S01]  /*0e80*/  ULOP3.LUT UR37, UR59, 0x1, URZ, 0xc0, !UPT ;  /* 0x000000013b257892 */ /* 0x000fe2000f8ec0ff */
[----:B------:R-:W2:Y:S01]  /*0e90*/  LDCU UR28, c[0x0][0xf30] ;  /* 0x0001e600ff1c77ac */ /* 0x000ea20008000800 */
[----:B------:R-:W-:-:S05]  /*0ea0*/  CS2R.32 R0, SR_CgaSize ;  /* 0x0000000000007805 */ /* 0x000fca0000008a00 */
[----:B------:R-:W-:-:S06]  /*0eb0*/  IMAD R0, R0, -0xa0, RZ ;  /* 0xffffff6000007824 */ /* 0x000fcc00078e02ff */
[----:B------:R-:W3:Y:S01]  /*0ec0*/  LDC R0, c[0x0][R0+0x2a4] ;  /* 0x0000a90000007b82 */ /* 0x000ee20000000800 */
[----:B------:R-:W-:Y:S02]  /*0ed0*/  USHF.L.U32 UR57, UR59, 0xd, URZ ;  /* 0x0000000d3b397899 */ /* 0x000fe400080006ff */
[----:B------:R-:W-:Y:S01]  /*0ee0*/  USHF.L.U32 UR53, UR59, 0x9, URZ ;  /* 0x000000093b357899 */ /* 0x000fe200080006ff */
[----:B-1----:R-:W-:Y:S02]  /*0ef0*/  I2FP.F32.U32 R86, UR12 ;  /* 0x0000000c00567c45 */ /* 0x002fe40008201000 */
[----:B------:R-:W-:-:S05]  /*0f00*/  CS2R.32 R3, SR_CgaSize ;  /* 0x0000000000037805 */ /* 0x000fca0000008a00 */
[----:B------:R-:W-:-:S06]  /*0f10*/  IMAD R3, R3, -0xa0, RZ ;  /* 0xffffff6003037824 */ /* 0x000fcc00078e02ff */
[----:B------:R-:W1:Y:S01]  /*0f20*/  LDC R3, c[0x0][R3+0x2a0] ;  /* 0x0000a80003037b82 */ /* 0x000e620000000800 */
[----:B--2---:R-:W-:Y:S01]  /*0f30*/  UISETP.GE.AND UP0, UPT, UR26, 0x1, UPT ;  /* 0x000000011a00788c */ /* 0x004fe2000bf06270 */
[----:B------:R-:W-:Y:S01]  /*0f40*/  FMUL R86, R86, UR4 ;  /* 0x0000000456567c20 */ /* 0x000fe20008400000 */
[----:B----4-:R-:W-:-:S05]  /*0f50*/  I2FP.F32.U32 R87, UR20 ;  /* 0x0000001400577c45 */ /* 0x010fca0008201000 */
[----:B------:R-:W2:Y:S01]  /*0f60*/  LDC R40, c[0x0][0xf24] ;  /* 0x0003c900ff287b82 */ /* 0x000ea20000000800 */
[----:B------:R-:W4:Y:S01]  /*0f70*/  F2I.U32.TRUNC.NTZ R86, R86 ;  /* 0x0000005600567305 */ /* 0x000f22000020f000 */
[----:B---3--:R-:W-:-:S06]  /*0f80*/  FMUL R87, R87, UR5 ;  /* 0x0000000557577c20 */ /* 0x008fcc0008400000 */
[----:B------:R-:W3:Y:S01]  /*0f90*/  S2UR UR52, SR_CTAID.Z ;  /* 0x00000000003479c3 */ /* 0x000ee20000002700 */
[----:B------:R-:W3:Y:S01]  /*0fa0*/  F2I.U32.TRUNC.NTZ R87, R87 ;  /* 0x0000005700577305 */ /* 0x000ee2000020f000 */
[----:B----4-:R-:W-:-:S05]  /*0fb0*/  IADD3 R86, PT, PT, -R86, RZ, RZ ;  /* 0x000000ff56567210 */ /* 0x010fca0007ffe1ff */
[----:B------:R-:W-:Y:S01]  /*0fc0*/  IMAD R86, R0, R86, UR12 ;  /* 0x0000000c00567e24 */ /* 0x000fe2000f8e0256 */
[----:B------:R-:W-:Y:S02]  /*0fd0*/  PRMT R0, RZ, 0x7610, R0 ;  /* 0x00007610ff007816 */ /* 0x000fe40000000000 */
[----:B---3--:R-:W-:-:S05]  /*0fe0*/  IADD3 R87, PT, PT, -R87, RZ, RZ ;  /* 0x000000ff57577210 */ /* 0x008fca0007ffe1ff */
[----:B-1----:R-:W-:Y:S01]  /*0ff0*/  IMAD R87, R3, R87, UR20 ;  /* 0x0000001403577e24 */ /* 0x002fe2000f8e0257 */
[----:B------:R-:W-:Y:S06]  /*1000*/  BRA.U UP4, `(.L_x_17) ;  /* 0x0000000104207547 */ /* 0x000fec000b800000 */
[C---:B------:R-:W-:Y:S02]  /*1010*/  ISETP.NE.AND P1, PT, R86.reuse, 0x1, PT ;  /* 0x000000015600780c */ /* 0x040fe40003f25270 */
[----:B------:R-:W-:Y:S02]  /*1020*/  ISETP.NE.AND P0, PT, R86, RZ, PT ;  /* 0x000000ff5600720c */ /* 0x000fe40003f05270 */
[C---:B------:R-:W-:Y:S02]  /*1030*/  ISETP.NE.AND P2, PT, R87.reuse, RZ, PT ;  /* 0x000000ff5700720c */ /* 0x040fe40003f45270 */
[----:B------:R-:W-:Y:S02]  /*1040*/  SEL R0, RZ, 0x2, P1 ;  /* 0x00000002ff007807 */ /* 0x000fe40000800000 */
[----:B------:R-:W-:Y:S02]  /*1050*/  ISETP.EQ.OR P0, PT, R87, RZ, !P0 ;  /* 0x000000ff5700720c */ /* 0x000fe40004702670 */
[----:B------:R-:W-:-:S02]  /*1060*/  SEL R0, R0, 0x2, P2 ;  /* 0x0000000200007807 */ /* 0x000fc40001000000 */
[----:B------:R-:W-:-:S05]  /*1070*/  SEL R3, RZ, 0x1, !P0 ;  /* 0x00000001ff037807 */ /* 0x000fca0004000000 */
[----:B------:R-:W-:Y:S02]  /*1080*/  IMAD.IADD R0, R3, 0x1, R0 ;  /* 0x0000000103007824 */ /* 0x000fe400078e0200 */
.L_x_17:
[----:B------:R-:W-:Y:S05]  /*1090*/  BRA.U !UP0, `(.L_x_18) ;  /* 0x0000000108d47547 */ /* 0x000fea000b800000 */
[----:B------:R-:W1:Y:S01]  /*10a0*/  LDCU.128 UR16, c[0x0][0xf10] ;  /* 0x0001e200ff1077ac */ /* 0x000e620008000c00 */
[----:B------:R-:W3:Y:S01]  /*10b0*/  LDCU UR6, c[0x0][0x370] ;  /* 0x00006e00ff0677ac */ /* 0x000ee20008000800 */
[----:B------:R-:W4:Y:S01]  /*10c0*/  LDCU UR5, c[0x0][0x374] ;  /* 0x00006e80ff0577ac */ /* 0x000f220008000800 */
[----:B------:R-:W2:Y:S01]  /*10d0*/  LDCU UR27, c[0x0][0xf0c] ;  /* 0x0001e180ff1b77ac */ /* 0x000ea20008000800 */
[----:B------:R-:W2:Y:S01]  /*10e0*/  LDCU UR4, c[0x0][0xf20] ;  /* 0x0001e400ff0477ac */ /* 0x000ea20008000800 */
[----:B------:R-:W2:Y:S01]  /*10f0*/  LDCU.64 UR8, c[0x0][0xf28] ;  /* 0x0001e500ff0877ac */ /* 0x000ea20008000a00 */
[----:B-1----:R-:W-:Y:S02]  /*1100*/  UISETP.NE.AND UP1, UPT, UR18, 0x1, UPT ;  /* 0x000000011200788c */ /* 0x002fe4000bf25270 */
[----:B----4-:R-:W-:Y:S02]  /*1110*/  UIMAD.WIDE.U32 UR10, UR5, UR19, URZ ;  /* 0x00000013050a72a5 */ /* 0x010fe4000f8e00ff */
[----:B---3--:R-:W-:-:S02]  /*1120*/  UIMAD.WIDE.U32 UR22, UR6, UR16, URZ ;  /* 0x00000010061672a5 */ /* 0x008fc4000f8e00ff */
[----:B--2---:R-:W-:Y:S02]  /*1130*/  UISETP.NE.AND UP3, UPT, UR27, 0x1, UPT ;  /* 0x000000011b00788c */ /* 0x004fe4000bf65270 */
[----:B------:R-:W-:Y:S01]  /*1140*/  UISETP.NE.AND UP0, UPT, UR26, 0x1, UPT ;  /* 0x000000011a00788c */ /* 0x000fe2000bf05270 */
[----:B------:R-:W-:Y:S02]  /*1150*/  UMOV UR10, UR11 ;  /* 0x0000000b000a7c82 */ /* 0x000fe40008000000 */
[----:B------:R-:W-:Y:S01]  /*1160*/  UMOV UR22, UR23 ;  /* 0x0000001700167c82 */ /* 0x000fe20008000000 */
[----:B------:R-:W-:Y:S02]  /*1170*/  @UP1 USHF.R.U32.HI UR5, URZ, UR4, UR10 ;  /* 0x00000004ff051299 */ /* 0x000fe4000801160a */
[----:B------:R-:W-:Y:S02]  /*1180*/  UIMAD.WIDE.U32 UR24, UR12, UR19, URZ ;  /* 0x000000130c1872a5 */ /* 0x000fe4000f8e00ff */
[----:B------:R-:W-:-:S02]  /*1190*/  UIMAD.WIDE.U32 UR10, UR5, UR8, URZ ;  /* 0x00000008050a72a5 */ /* 0x000fc4000f8e00ff */
[----:B------:R-:W-:Y:S02]  /*11a0*/  @UP3 USHF.R.U32.HI UR6, URZ, UR17, UR22 ;  /* 0x00000011ff063299 */ /* 0x000fe40008011616 */
[----:B------:R-:W-:Y:S02]  /*11b0*/  UIMAD.WIDE.U32 UR14, UR20, UR16, URZ ;  /* 0x00000010140e72a5 */ /* 0x000fe4000f8e00ff */
[----:B------:R-:W-:Y:S01]  /*11c0*/  UIMAD.WIDE.U32 UR22, UR6, UR8, URZ ;  /* 0x00000008061672a5 */ /* 0x000fe2000f8e00ff */
[----:B------:R-:W-:Y:S01]  /*11d0*/  UMOV UR24, UR25 ;  /* 0x0000001900187c82 */ /* 0x000fe20008000000 */
[----:B------:R-:W-:Y:S01]  /*11e0*/  UMOV UR10, UR11 ;  /* 0x0000000b000a7c82 */ /* 0x000fe20008000000 */
[----:B------:R-:W-:Y:S02]  /*11f0*/  USHF.R.U32.HI UR24, URZ, UR4, UR24 ;  /* 0x00000004ff187299 */ /* 0x000fe40008011618 */
[----:B------:R-:W-:Y:S02]  /*1200*/  @UP0 USHF.R.U32.HI UR5, URZ, UR9, UR10 ;  /* 0x00000009ff050299 */ /* 0x000fe4000801160a */
[----:B------:R-:W-:Y:S01]  /*1210*/  UMOV UR7, UR23 ;  /* 0x0000001700077c82 */ /* 0x000fe20008000000 */
[----:B------:R-:W-:Y:S01]  /*1220*/  UMOV UR14, UR15 ;  /* 0x0000000f000e7c82 */ /* 0x000fe20008000000 */
[----:B------:R-:W-:-:S02]  /*1230*/  @UP0 USHF.R.U32.HI UR6, URZ, UR9, UR7 ;  /* 0x00000009ff060299 */ /* 0x000fc40008011607 */
[----:B------:R-:W-:Y:S02]  /*1240*/  USHF.R.U32.HI UR17, URZ, UR17, UR14 ;  /* 0x00000011ff117299 */ /* 0x000fe4000801160e */
[----:B------:R-:W-:Y:S02]  /*1250*/  USEL UR4, UR12, UR24, !UP1 ;  /* 0x000000180c047287 */ /* 0x000fe4000c800000 */
[----:B------:R-:W-:Y:S02]  /*1260*/  UIMAD UR7, UR5, UR26, URZ ;  /* 0x0000001a050772a4 */ /* 0x000fe4000f8e02ff */
[----:B------:R-:W-:Y:S02]  /*1270*/  USEL UR5, UR20, UR17, !UP3 ;  /* 0x0000001114057287 */ /* 0x000fe4000d800000 */
[----:B------:R-:W-:Y:S02]  /*1280*/  UIMAD UR13, UR6, UR26, URZ ;  /* 0x0000001a060d72a4 */ /* 0x000fe4000f8e02ff */
[----:B------:R-:W-:-:S02]  /*1290*/  UISETP.GE.AND UP1, UPT, UR4, UR7, UPT ;  /* 0x000000070400728c */ /* 0x000fc4000bf26270 */
[----:B------:R-:W-:Y:S02]  /*12a0*/  UIMAD.WIDE.U32 UR10, UR4, UR8, URZ ;  /* 0x00000008040a72a5 */ /* 0x000fe4000f8e00ff */
[----:B------:R-:W-:Y:S02]  /*12b0*/  UISETP.GE.OR UP1, UPT, UR5, UR13, UP1 ;  /* 0x0000000d0500728c */ /* 0x000fe40008f26670 */
[----:B------:R-:W-:Y:S02]  /*12c0*/  UIMAD.WIDE.U32 UR14, UR5, UR8, URZ ;  /* 0x00000008050e72a5 */ /* 0x000fe4000f8e00ff */
[----:B------:R-:W-:Y:S01]  /*12d0*/  UIADD3 UR7, UPT, UPT, -UR4, URZ, URZ ;  /* 0x000000ff04077290 */ /* 0x000fe2000fffe1ff */
[----:B------:R-:W-:Y:S01]  /*12e0*/  UMOV UR8, UR11 ;  /* 0x0000000b00087c82 */ /* 0x000fe20008000000 */
[----:B------:R-:W-:Y:S02]  /*12f0*/  UIADD3 UR10, UPT, UPT, -UR5, URZ, URZ ;  /* 0x000000ff050a7290 */ /* 0x000fe4000fffe1ff */
[----:B------:R-:W-:-:S02]  /*1300*/  USHF.R.U32.HI UR8, URZ, UR9, UR8 ;  /* 0x00000009ff087299 */ /* 0x000fc40008011608 */
[----:B------:R-:W-:Y:S02]  /*1310*/  UIMAD UR12, UR18, UR7, UR12 ;  /* 0x00000007120c72a4 */ /* 0x000fe4000f8e020c */
[----:B------:R-:W-:Y:S01]  /*1320*/  USEL UR8, UR4, UR8, !UP0 ;  /* 0x0000000804087287 */ /* 0x000fe2000c000000 */
[----:B------:R-:W-:Y:S01]  /*1330*/  @!UP1 UMOV UR7, UR15 ;  /* 0x0000000f00079c82 */ /* 0x000fe20008000000 */
[----:B------:R-:W-:Y:S02]  /*1340*/  UIMAD UR20, UR27, UR10, UR20 ;  /* 0x0000000a1b1472a4 */ /* 0x000fe4000f8e0214 */
[----:B------:R-:W-:Y:S02]  /*1350*/  @!UP1 USHF.R.U32.HI UR7, URZ, UR9, UR7 ;  /* 0x00000009ff079299 */ /* 0x000fe40008011607 */
[----:B------:R-:W-:Y:S02]  /*1360*/  UIADD3 UR9, UPT, UPT, -UR8, URZ, URZ ;  /* 0x000000ff08097290 */ /* 0x000fe4000fffe1ff */
[----:B------:R-:W-:-:S02]  /*1370*/  @!UP1 USEL UR7, UR5, UR7, !UP0 ;  /* 0x0000000705079287 */ /* 0x000fc4000c000000 */
[----:B------:R-:W-:Y:S02]  /*1380*/  UIMAD UR9, UR26, UR9, UR4 ;  /* 0x000000091a0972a4 */ /* 0x000fe4000f8e0204 */
[----:B------:R-:W-:Y:S02]  /*1390*/  @!UP1 UIADD3 UR8, UPT, UPT, UR8, -UR7, URZ ;  /* 0x8000000708089290 */ /* 0x000fe4000fffe0ff */
[----:B------:R-:W-:Y:S02]  /*13a0*/  @!UP1 UIMAD UR6, UR9, UR6, UR7 ;  /* 0x00000006090692a4 */ /* 0x000fe4000f8e0207 */
[----:B------:R-:W-:-:S04]  /*13b0*/  @!UP1 UIMAD UR4, UR8, UR26, UR5 ;  /* 0x0000001a080492a4 */ /* 0x000fc8000f8e0205 */
[----:B------:R-:W-:Y:S01]  /*13c0*/  UIMAD UR12, UR4, UR18, UR12 ;  /* 0x00000012040c72a4 */ /* 0x000fe2000f8e020c */
[----:B------:R-:W-:Y:S02]  /*13d0*/  @!UP1 UMOV UR5, UR6 ;  /* 0x0000000600059c82 */ /* 0x000fe40008000000 */
[----:B------:R-:W-:-:S12]  /*13e0*/  UIMAD UR20, UR5, UR27, UR20 ;  /* 0x0000001b051472a4 */ /* 0x000fd8000f8e0214 */
.L_x_18:
[----:B------:R-:W-:Y:S02]  /*13f0*/  UISETP.NE.AND UP0, UPT, UR28, 0x1, UPT ;  /* 0x000000011c00788c */ /* 0x000fe4000bf05270 */
[----:B------:R-:W-:Y:S02]  /*1400*/  UISETP.NE.AND UP3, UPT, UR21, 0x2, UPT ;  /* 0x000000021500788c */ /* 0x000fe4000bf65270 */
[----:B------:R-:W-:Y:S02]  /*1410*/  ULOP3.LUT UR57, UR57, 0x2000, URZ, 0xc0, !UPT ;  /* 0x0000200039397892 */ /* 0x000fe4000f8ec0ff */
[----:B------:R-:W-:-:S03]  /*1420*/  ULOP3.LUT UR53, UR53, 0x200, URZ, 0xc0, !UPT ;  /* 0x0000020035357892 */ /* 0x000fc6000f8ec0ff */
[----:B------:R-:W-:Y:S09]  /*1430*/  BRA.U UP0, `(.L_x_19) ;  /* 0x0000000100447547 */ /* 0x000ff2000b800000 */
[----:B------:R-:W1:Y:S01]  /*1440*/  LDCU.128 UR8, c[0x0][0xf10] ;  /* 0x0001e200ff0877ac */ /* 0x000e620008000c00 */
[----:B------:R-:W3:Y:S01]  /*1450*/  LDCU UR13, c[0x0][0xf0c] ;  /* 0x0001e180ff0d77ac */ /* 0x000ee20008000800 */
[----:B------:R-:W4:Y:S01]  /*1460*/  LDCU UR14, c[0x0][0xf20] ;  /* 0x0001e400ff0e77ac */ /* 0x000f220008000800 */
[----:B-1----:R-:W-:Y:S02]  /*1470*/  UIMAD.WIDE.U32 UR6, UR20, UR8, URZ ;  /* 0x00000008140672a5 */ /* 0x002fe4000f8e00ff */
[----:B------:R-:W-:Y:S02]  /*1480*/  UIMAD.WIDE.U32 UR4, UR12, UR11, URZ ;  /* 0x0000000b0c0472a5 */ /* 0x000fe4000f8e00ff */
[----:B---3--:R-:W-:Y:S02]  /*1490*/  UISETP.NE.AND UP1, UPT, UR13, 0x1, UPT ;  /* 0x000000010d00788c */ /* 0x008fe4000bf25270 */
[----:B------:R-:W-:Y:S01]  /*14a0*/  UISETP.NE.AND UP0, UPT, UR10, 0x1, UPT ;  /* 0x000000010a00788c */ /* 0x000fe2000bf05270 */
[----:B------:R-:W-:-:S02]  /*14b0*/  UMOV UR6, UR7 ;  /* 0x0000000700067c82 */ /* 0x000fc40008000000 */
[----:B------:R-:W-:Y:S01]  /*14c0*/  UMOV UR4, UR5 ;  /* 0x0000000500047c82 */ /* 0x000fe20008000000 */
[----:B------:R-:W-:Y:S02]  /*14d0*/  USHF.R.U32.HI UR6, URZ, UR9, UR6 ;  /* 0x00000009ff067299 */ /* 0x000fe40008011606 */
[----:B----4-:R-:W-:Y:S02]  /*14e0*/  USHF.R.U32.HI UR4, URZ, UR14, UR4 ;  /* 0x0000000eff047299 */ /* 0x010fe40008011604 */
[----:B------:R-:W-:Y:S02]  /*14f0*/  USEL UR5, UR20, UR6, !UP1 ;  /* 0x0000000614057287 */ /* 0x000fe4000c800000 */
[----:B------:R-:W-:-:S04]  /*1500*/  USEL UR4, UR12, UR4, !UP0 ;  /* 0x000000040c047287 */ /* 0x000fc8000c000000 */
[----:B------:R-:W-:Y:S02]  /*1510*/  UIADD3 UR6, UPT, UPT, UR5, -UR4, URZ ;  /* 0x8000000405067290 */ /* 0x000fe4000fffe0ff */
[----:B------:R-:W-:Y:S02]  /*1520*/  UIADD3 UR4, UPT, UPT, -UR5, UR4, URZ ;  /* 0x0000000405047290 */ /* 0x000fe4000fffe1ff */
[----:B------:R-:W-:Y:S02]  /*1530*/  UIMAD UR12, UR6, UR10, UR12 ;  /* 0x0000000a060c72a4 */ /* 0x000fe4000f8e020c */
[----:B------:R-:W-:-:S12]  /*1540*/  UIMAD UR20, UR4, UR13, UR20 ;  /* 0x0000000d041472a4 */ /* 0x000fd8000f8e0214 */
.L_x_19:
[----:B------:R-:W-:Y:S05]  /*1550*/  BRA.U !UP2, `(.L_x_20) ;  /* 0x000000010a0c7547 */ /* 0x000fea000b800000 */
[----:B------:R-:W-:Y:S01]  /*1560*/  UCGABAR_WAIT ;  /* 0x0000000000007dc7 */ /* 0x000fe20008000000 */
[----:B------:R-:W-:Y:S01]  /*1570*/  CCTL.IVALL ;  /* 0x00000000ff00798f */ /* 0x000fe20002000000 */
[----:B------:R-:W-:Y:S05]  /*1580*/  BRA `(.L_x_21) ;  /* 0x0000000000047947 */ /* 0x000fea0003800000 */
.L_x_20:
[----:B------:R-:W-:Y:S06]  /*1590*/  BAR.SYNC.DEFER_BLOCKING 0x0 ;  /* 0x0000000000007b1d */ /* 0x000fec0000010000 */
.L_x_21:
[----:B------:R-:W-:Y:S05]  /*15a0*/  BRA.U UP3, `(.L_x_22) ;  /* 0x0000001503687547 */ /* 0x000fea000b800000 */
[----:B------:R-:W1:Y:S01]  /*15b0*/  LDCU UR6, c[0x0][0x38c] ;  /* 0x00007180ff0677ac */ /* 0x000e620008000800 */
[----:B------:R-:W3:Y:S01]  /*15c0*/  LDC R8, c[0x0][0x370] ;  /* 0x0000dc00ff087b82 */ /* 0x000ee20000000800 */
[----:B------:R-:W-:Y:S01]  /*15d0*/  PLOP3.LUT P1, PT, PT, PT, UP5, 0x80, 0x8 ;  /* 0x000000000008781c */ /* 0x000fe20003f2f058 */
[----:B------:R-:W-:Y:S01]  /*15e0*/  IMAD.MOV.U32 R15, RZ, RZ, 0x1 ;  /* 0x00000001ff0f7424 */ /* 0x000fe200078e00ff */
[----:B------:R-:W-:Y:S01]  /*15f0*/  ISETP.EQ.OR P4, PT, R2, RZ, P5 ;  /* 0x000000ff0200720c */ /* 0x000fe20002f82670 */
[----:B------:R-:W-:Y:S01]  /*1600*/  IMAD.MOV.U32 R14, RZ, RZ, RZ ;  /* 0x000000ffff0e7224 */ /* 0x000fe200078e00ff */
[----:B------:R-:W-:Y:S02]  /*1610*/  PLOP3.LUT P1, PT, P1, PT, PT, 0x8, 0x80 ;  /* 0x000000000080781c */ /* 0x000fe40000f2e170 */
[----:B------:R-:W-:Y:S01]  /*1620*/  CS2R R12, SRZ ;  /* 0x00000000000c7805 */ /* 0x000fe2000001ff00 */
[----:B------:R-:W-:Y:S01]  /*1630*/  IMAD.MOV.U32 R11, RZ, RZ, 0x1 ;  /* 0x00000001ff0b7424 */ /* 0x000fe200078e00ff */
[----:B------:R-:W4:Y:S01]  /*1640*/  LDC R0, c[0x0][0x374] ;  /* 0x0000dd00ff007b82 */ /* 0x000f220000000800 */
[----:B------:R-:W2:Y:S01]  /*1650*/  LDCU.64 UR46, c[0x0][0x348] ;  /* 0x00006900ff2e77ac */ /* 0x000ea20008000a00 */
[----:B------:R-:W-:Y:S01]  /*1660*/  UMOV UR29, URZ ;  /* 0x000000ff001d7c82 */ /* 0x000fe20008000000 */
[----:B-1----:R-:W-:-:S02]  /*1670*/  UIADD3 UR5, UPT, UPT, UR6, 0xff, URZ ;  /* 0x000000ff06057890 */ /* 0x002fc4000fffe0ff */
[----:B------:R-:W-:Y:S02]  /*1680*/  UIADD3 UR63, UPT, UPT, UR6, 0x1fe, URZ ;  /* 0x000001fe063f7890 */ /* 0x000fe4000fffe0ff */
[----:B------:R-:W-:-:S04]  /*1690*/  USHF.R.S32.HI UR4, URZ, 0x1f, UR5 ;  /* 0x0000001fff047899 */ /* 0x000fc80008011405 */
[----:B------:R-:W-:Y:S02]  /*16a0*/  ULEA.HI UR4, UR4, UR5, URZ, 0x8 ;  /* 0x0000000504047291 */ /* 0x000fe4000f8f40ff */
[----:B------:R-:W-:Y:S02]  /*16b0*/  UIADD3 UR5, UPT, UPT, UR6, -0x1, URZ ;  /* 0xffffffff06057890 */ /* 0x000fe4000fffe0ff */
[----:B------:R-:W-:Y:S02]  /*16c0*/  USHF.R.S32.HI UR61, URZ, 0x8, UR4 ;  /* 0x00000008ff3d7899 */ /* 0x000fe40008011404 */
[----:B------:R-:W-:Y:S02]  /*16d0*/  UISETP.GE.U32.AND UP1, UPT, UR5, -0x1ff, UPT ;  /* 0xfffffe010500788c */ /* 0x000fe4000bf26070 */
[----:B------:R-:W-:-:S04]  /*16e0*/  UISETP.LT.U32.AND UP0, UPT, UR61, 0x2, UPT ;  /* 0x000000023d00788c */ /* 0x000fc8000bf01070 */
[----:B------:R-:W-:Y:S02]  /*16f0*/  USEL UR60, UR61, 0x2, UP0 ;  /* 0x000000023d3c7887 */ /* 0x000fe40008000000 */
[----:B------:R-:W-:Y:S02]  /*1700*/  UISETP.NE.AND UP0, UPT, UR21, URZ, UPT ;  /* 0x000000ff1500728c */ /* 0x000fe4000bf05270 */
[----:B------:R-:W-:Y:S02]  /*1710*/  UIADD3 UR45, UPT, UPT, UR60, -0x1, URZ ;  /* 0xffffffff3c2d7890 */ /* 0x000fe4000fffe0ff */
[----:B------:R-:W-:Y:S02]  /*1720*/  @UP1 UIADD3 UR45, UPT, UPT, UR60, URZ, URZ ;  /* 0x000000ff3c2d1290 */ /* 0x000fe4000fffe0ff */
[----:B------:R-:W-:Y:S02]  /*1730*/  USEL UR56, UR56, 0x2, UP0 ;  /* 0x0000000238387887 */ /* 0x000fe40008000000 */
[----:B------:R-:W-:-:S02]  /*1740*/  UIADD3 UR62, UPT, UPT, UR61, -UR60, URZ ;  /* 0x8000003c3d3e7290 */ /* 0x000fc4000fffe0ff */
[----:B--23--:R-:W-:-:S12]  /*1750*/  UIADD3 UR45, UPT, UPT, UR45, 0x1, URZ ;  /* 0x000000012d2d7890 */ /* 0x00cfd8000fffe0ff */
.L_x_46:
[----:B------:R-:W-:Y:S01]  /*1760*/  UISETP.NE.AND UP0, UPT, UR59, URZ, UPT ;  /* 0x000000ff3b00728c */ /* 0x000fe2000bf05270 */
[----:B------:R-:W1:Y:S08]  /*1770*/  S2UR UR59, SR_CgaCtaId ;  /* 0x00000000003b79c3 */ /* 0x000e700000008800 */
[----:B------:R-:W-:Y:S05]  /*1780*/  BRA.U UP0, `(.L_x_23) ;  /* 0x0000000100347547 */ /* 0x000fea000b800000 */
[----:B------:R-:W2:Y:S01]  /*1790*/  S2R R2, SR_CgaCtaId ;  /* 0x0000000000027919 */ /* 0x000ea20000008800 */
[----:B------:R-:W-:-:S04]  /*17a0*/  MOV R3, 0x400 ;  /* 0x0000040000037802 */ /* 0x000fc80000000f00 */
[----:B--2---:R-:W-:Y:S02]  /*17b0*/  LEA R2, R2, R3, 0x18 ;  /* 0x0000000302027211 */ /* 0x004fe400078ec0ff */
[----:B------:R-:W-:-:S03]  /*17c0*/  SHF.L.U32 R3, R11, 0x1f, RZ ;  /* 0x0000001f0b037819 */ /* 0x000fc600000006ff */
[----:B------:R-:W-:-:S04]  /*17d0*/  IMAD R2, R12, 0x8, R2 ;  /* 0x000000080c027824 */ /* 0x000fc800078e0202 */
[----:B------:R-:W2:Y:S02]  /*17e0*/  SYNCS.PHASECHK.TRANS64.TRYWAIT P0, [R2+URZ+0xc0], R3 ;  /* 0x0000c003020075a7 */ /* 0x000ea400080011ff */
[----:B--2---:R-:W-:Y:S05]  /*17f0*/  @!P0 BRA `(.L_x_24) ;  /* 0x0000008000888947 */ /* 0x004fea0003800000 */
.L_x_138:
[----:B------:R-:W-:Y:S01]  /*1800*/  VIADD R12, R12, 0x1 ;  /* 0x000000010c0c7836 */ /* 0x000fe20000000000 */
[----:B------:R2:W-:Y:S04]  /*1810*/  SYNCS.ARRIVE.TRANS64.A1T0 RZ, [R2+URZ+0xb0], RZ ;  /* 0x0000b0ff02ff79a7 */ /* 0x0005e800081000ff */
[----:B------:R-:W-:-:S04]  /*1820*/  ISETP.NE.AND P0, PT, R12, 0x2, PT ;  /* 0x000000020c00780c */ /* 0x000fc80003f05270 */
[----:B------:R-:W-:Y:S02]  /*1830*/  SEL R12, R12, RZ, P0 ;  /* 0x000000ff0c0c7207 */ /* 0x000fe40000000000 */
[----:B--2---:R-:W-:-:S04]  /*1840*/  SEL R2, RZ, 0x1, P0 ;  /* 0x00000001ff027807 */ /* 0x004fc80000000000 */
[----:B------:R-:W-:-:S07]  /*1850*/  LOP3.LUT R11, R11, R2, RZ, 0x3c, !PT ;  /* 0x000000020b0b7212 */ /* 0x000fce00078e3cff */
.L_x_23:
[----:B------:R-:W-:Y:S01]  /*1860*/  UMOV UR7, 0x400 ;  /* 0x0000040000077882 */ /* 0x000fe20000000000 */
[----:B------:R-:W-:Y:S01]  /*1870*/  SHF.L.U32 R2, R15, 0x1f, RZ ;  /* 0x0000001f0f027819 */ /* 0x000fe200000006ff */
[----:B-1----:R-:W-:Y:S02]  /*1880*/  ULEA UR7, UR59, UR7, 0x18 ;  /* 0x000000073b077291 */ /* 0x002fe4000f8ec0ff */
[----:B------:R-:W-:Y:S02]  /*1890*/  UISETP.GE.U32.AND UP0, UPT, UR63, 0x1ff, UPT ;  /* 0x000001ff3f00788c */ /* 0x000fe4000bf06070 */
[----:B------:R-:W-:Y:S02]  /*18a0*/  ULEA UR4, UR29, UR7, 0x3 ;  /* 0x000000071d047291 */ /* 0x000fe4000f8e18ff */
[----:B------:R-:W-:Y:S02]  /*18b0*/  ULEA UR51, UR20, UR37, 0x1 ;  /* 0x0000002514337291 */ /* 0x000fe4000f8e08ff */
[----:B------:R-:W-:-:S02]  /*18c0*/  USHF.L.U32 UR35, UR12, 0x7, URZ ;  /* 0x000000070c237899 */ /* 0x000fc400080006ff */
[----:B------:R-:W-:Y:S01]  /*18d0*/  USHF.L.U32 UR51, UR51, 0x6, URZ ;  /* 0x0000000633337899 */ /* 0x000fe200080006ff */
[----:B------:R-:W-:Y:S02]  /*18e0*/  UMOV UR15, URZ ;  /* 0x000000ff000f7c82 */ /* 0x000fe40008000000 */
[----:B------:R1:W2:Y:S01]  /*18f0*/  SYNCS.PHASECHK.TRANS64.TRYWAIT P2, [UR4+0x10], R2 ;  /* 0x00001002ff0075a7 */ /* 0x0002a20008041104 */
[----:B------:R-:W-:Y:S08]  /*1900*/  BRA.U !UP0, `(.L_x_25) ;  /* 0x0000000508507547 */ /* 0x000ff0000b800000 */
[----:B------:R-:W-:Y:S01]  /*1910*/  UMOV UR14, URZ ;  /* 0x000000ff000e7c82 */ /* 0x000fe20008000000 */
[----:B------:R-:W-:-:S05]  /*1920*/  UMOV UR6, UR29 ;  /* 0x0000001d00067c82 */ /* 0x000fca0008000000 */
.L_x_33:
[----:B------:R-:W-:Y:S01]  /*1930*/  ULEA UR49, UR6, UR7, 0x3 ;  /* 0x0000000706317291 */ /* 0x000fe2000f8e18ff */
[----:B--2---:R-:W-:Y:S01]  /*1940*/  @!P5 MOV R3, 0x10800 ;  /* 0x000108000003d802 */ /* 0x004fe20000000f00 */
[----:B--23--:R-:W-:Y:S10]  /*1950*/  @P2 BRA `(.L_x_26) ;  /* 0x00000000000c2947 */ /* 0x00cff40003800000 */
[----:B------:R-:W-:-:S04]  /*1960*/  SHF.L.U32 R4, R15, 0x1f, RZ ;  /* 0x0000001f0f047819 */ /* 0x000fc800000006ff */
[----:B------:R-:W2:Y:S02]  /*1970*/  SYNCS.PHASECHK.TRANS64.TRYWAIT P0, [UR49+0x10], R4 ;  /* 0x00001004ff0075a7 */ /* 0x000ea40008001131 */
[----:B--2---:R-:W-:Y:S05]  /*1980*/  @!P0 BRA `(.L_x_27) ;  /* 0x0000008000388947 */ /* 0x004fea0003800000 */
.L_x_26:
[----:B------:R2:W-:Y:S01]  /*1990*/  @!P5 SYNCS.ARRIVE.TRANS64 RZ, [UR49], R3 ;  /* 0x00000003ffffd9a7 */ /* 0x0005e20008000031 */
[----:B------:R-:W-:-:S04]  /*19a0*/  ULOP3.LUT UR4, UR56, 0x2, URZ, 0xfc, !UPT ;  /* 0x0000000238047892 */ /* 0x000fc8000f8efcff */
[----:B------:R-:W-:-:S09]  /*19b0*/  UISETP.NE.AND UP0, UPT, UR4, 0x2, UPT ;  /* 0x000000020400788c */ /* 0x000fd2000bf05270 */
[----:B------:R-:W-:Y:S05]  /*19c0*/  BRA.U UP0, `(.L_x_28) ;  /* 0x0000000100047547 */ /* 0x000fea000b800000 */
[----:B------:R-:W-:Y:S05]  /*19d0*/  BPT.TRAP 0x1 ;  /* 0x000000040000795c */ /* 0x000fea0000300000 */
.L_x_28:
[----:B------:R-:W-:Y:S04]  /*19e0*/  BSSY.RECONVERGENT B0, `(.L_x_29) ;  /* 0x0000003000007945 */ /* 0x000fe80003800200 */
[----:B------:R-:W-:Y:S05]  /*19f0*/  @P4 BRA `(.L_x_30) ;  /* 0x0000000000044947 */ /* 0x000fea0003800000 */
[----:B------:R-:W-:Y:S05]  /*1a00*/  BPT.TRAP 0x1 ;  /* 0x000000040000795c */ /* 0x000fea0000300000 */
.L_x_30:
[----:B------:R-:W-:Y:S05]  /*1a10*/  BSYNC.RECONVERGENT B0 ;  /* 0x0000000000007941 */ /* 0x000fea0003800200 */
.L_x_29:
[----:B------:R-:W-:Y:S01]  /*1a20*/  UIADD3 UR4, UPT, UPT, UR6, 0x1, URZ ;  /* 0x0000000106047890 */ /* 0x000fe2000fffe0ff */
[----:B------:R-:W-:Y:S01]  /*1a30*/  BSSY.RECONVERGENT B0, `(.L_x_31) ;  /* 0x000003c000007945 */ /* 0x000fe20003800200 */
[----:B------:R-:W-:Y:S02]  /*1a40*/  ELECT P0, URZ, PT ;  /* 0x0000000000ff782f */ /* 0x000fe40003800000 */
[----:B------:R-:W-:-:S04]  /*1a50*/  UISETP.NE.AND UP0, UPT, UR4, 0x2, UPT ;  /* 0x000000020400788c */ /* 0x000fc8000bf05270 */
[----:B------:R-:W-:Y:S02]  /*1a60*/  USEL UR5, URZ, 0x1, UP0 ;  /* 0x00000001ff057887 */ /* 0x000fe40008000000 */
[----:B------:R-:W-:-:S04]  /*1a70*/  USEL UR29, UR4, URZ, UP0 ;  /* 0x000000ff041d7287 */ /* 0x000fc80008000000 */
[----:B------:R-:W-:Y:S01]  /*1a80*/  ULEA UR4, UR29, UR7, 0x3 ;  /* 0x000000071d047291 */ /* 0x000fe2000f8e18ff */
[----:B------:R-:W-:-:S04]  /*1a90*/  LOP3.LUT R15, R15, UR5, RZ, 0x3c, !PT ;  /* 0x000000050f0f7c12 */ /* 0x000fc8000f8e3cff */
[----:B-1----:R-:W-:-:S04]  /*1aa0*/  SHF.L.U32 R2, R15, 0x1f, RZ ;  /* 0x0000001f0f027819 */ /* 0x002fc800000006ff */
[----:B------:R1:W3:Y:S01]  /*1ab0*/  SYNCS.PHASECHK.TRANS64.TRYWAIT P2, [UR4+0x10], R2 ;  /* 0x00001002ff0075a7 */ /* 0x0002e20008041104 */
[----:B------:R-:W-:Y:S05]  /*1ac0*/  @!P0 BRA `(.L_x_32) ;  /* 0x0000000000c88947 */ /* 0x000fea0003800000 */
[----:B------:R-:W-:Y:S02]  /*1ad0*/  USHF.L.U32 UR8, UR6, 0xf, URZ ;  /* 0x0000000f06087899 */ /* 0x000fe400080006ff */
[----:B------:R-:W-:Y:S02]  /*1ae0*/  UIADD3 UR4, UP3, UPT, UR46, 0x80, URZ ;  /* 0x000000802e047890 */ /* 0x000fe4000ff7e0ff */
[----:B------:R-:W-:Y:S02]  /*1af0*/  ULOP3.LUT UR40, UR8, UR57, URZ, 0xfc, !UPT ;  /* 0x0000003908287292 */ /* 0x000fe4000f8efcff */
[----:B------:R-:W-:Y:S02]  /*1b00*/  USHF.L.U32 UR9, UR6, 0xa, URZ ;  /* 0x0000000a06097899 */ /* 0x000fe400080006ff */
[----:B------:R-:W-:Y:S02]  /*1b10*/  UIADD3 UR40, UPT, UPT, UR7, UR40, URZ ;  /* 0x0000002807287290 */ /* 0x000fe4000fffe0ff */
[----:B------:R-:W-:-:S02]  /*1b20*/  USHF.L.U32 UR50, UR14, 0x8, URZ ;  /* 0x000000080e327899 */ /* 0x000fc400080006ff */
[----:B------:R-:W-:Y:S02]  /*1b30*/  UIADD3 UR22, UP2, UPT, UR46, 0x180, URZ ;  /* 0x000001802e167890 */ /* 0x000fe4000ff5e0ff */
[----:B------:R-:W-:Y:S02]  /*1b40*/  UIADD3 UR8, UPT, UPT, UR7, UR8, URZ ;  /* 0x0000000807087290 */ /* 0x000fe4000fffe0ff */
[----:B------:R-:W-:Y:S02]  /*1b50*/  UIADD3 UR38, UP1, UPT, UR46, 0x280, URZ ;  /* 0x000002802e267890 */ /* 0x000fe4000ff3e0ff */
[----:B------:R-:W-:Y:S02]  /*1b60*/  USHF.L.U32 UR11, UR14, 0x1, URZ ;  /* 0x000000010e0b7899 */ /* 0x000fe400080006ff */
[----:B------:R-:W-:Y:S02]  /*1b70*/  UIADD3.X UR5, UPT, UPT, URZ, UR47, URZ, UP3, !UPT ;  /* 0x0000002fff057290 */ /* 0x000fe40009ffe4ff */
[----:B------:R-:W-:-:S02]  /*1b80*/  ULOP3.LUT UR16, UR53, UR9, URZ, 0xfc, !UPT ;  /* 0x0000000935107292 */ /* 0x000fc4000f8efcff */
[----:B------:R-:W-:Y:S02]  /*1b90*/  UIADD3 UR48, UPT, UPT, UR40, 0x8400, URZ ;  /* 0x0000840028307890 */ /* 0x000fe4000fffe0ff */
[----:B------:R-:W-:Y:S02]  /*1ba0*/  UIADD3 UR30, UP0, UPT, UR46, 0x380, URZ ;  /* 0x000003802e1e7890 */ /* 0x000fe4000ff1e0ff */
[----:B------:R-:W-:Y:S02]  /*1bb0*/  UIADD3 UR42, UPT, UPT, UR50, 0x80, URZ ;  /* 0x00000080322a7890 */ /* 0x000fe4000fffe0ff */
[----:B------:R-:W-:Y:S02]  /*1bc0*/  UIADD3 UR40, UPT, UPT, UR40, 0xc400, URZ ;  /* 0x0000c40028287890 */ /* 0x000fe4000fffe0ff */
[----:B------:R-:W-:Y:S02]  /*1bd0*/  UIADD3.X UR23, UPT, UPT, URZ, UR47, URZ, UP2, !UPT ;  /* 0x0000002fff177290 */ /* 0x000fe400097fe4ff */
[----:B------:R-:W-:-:S02]  /*1be0*/  UIADD3 UR32, UPT, UPT, UR8, 0x18400, URZ ;  /* 0x0001840008207890 */ /* 0x000fc4000fffe0ff */
[----:B------:R-:W-:Y:S02]  /*1bf0*/  UIADD3 UR24, UPT, UPT, UR8, 0x1c400, URZ ;  /* 0x0001c40008187890 */ /* 0x000fe4000fffe0ff */
[----:B------:R-:W-:Y:S02]  /*1c00*/  UIADD3.X UR39, UPT, UPT, URZ, UR47, URZ, UP1, !UPT ;  /* 0x0000002fff277290 */ /* 0x000fe40008ffe4ff */
[----:B------:R-:W-:Y:S02]  /*1c10*/  ULOP3.LUT UR19, UR11, UR37, URZ, 0xfc, !UPT ;  /* 0x000000250b137292 */ /* 0x000fe4000f8efcff */
[----:B------:R-:W-:Y:S02]  /*1c20*/  UIADD3 UR16, UPT, UPT, UR7, 0x28400, UR16 ;  /* 0x0002840007107890 */ /* 0x000fe4000fffe010 */
[----:B------:R-:W-:Y:S02]  /*1c30*/  UIADD3 UR8, UPT, UPT, UR7, 0x28c00, UR9 ;  /* 0x00028c0007087890 */ /* 0x000fe4000fffe009 */
[----:B------:R-:W-:Y:S01]  /*1c40*/  UIADD3.X UR31, UPT, UPT, URZ, UR47, URZ, UP0, !UPT ;  /* 0x0000002fff1f7290 */ /* 0x000fe200087fe4ff */
[----:B------:R-:W-:Y:S01]  /*1c50*/  UMOV UR15, 0x30000 ;  /* 0x00030000000f7882 */ /* 0x000fe20000000000 */
[----:B------:R-:W-:Y:S01]  /*1c60*/  UMOV UR54, 0x0 ;  /* 0x0000000000367882 */ /* 0x000fe20000000000 */
[----:B------:R-:W-:Y:S01]  /*1c70*/  UMOV UR55, 0x10000000 ;  /* 0x1000000000377882 */ /* 0x000fe20000000000 */
[----:B------:R-:W-:Y:S01]  /*1c80*/  UMOV UR41, UR49 ;  /* 0x0000003100297c82 */ /* 0x000fe20008000000 */
[----:B------:R-:W-:Y:S01]  /*1c90*/  UMOV UR43, UR51 ;  /* 0x00000033002b7c82 */ /* 0x000fe20008000000 */
[----:B------:R-:W-:Y:S01]  /*1ca0*/  UMOV UR44, UR52 ;  /* 0x00000034002c7c82 */ /* 0x000fe20008000000 */
[----:B------:R-:W-:Y:S01]  /*1cb0*/  UMOV UR33, UR49 ;  /* 0x0000003100217c82 */ /* 0x000fe20008000000 */
[----:B------:R-:W-:Y:S01]  /*1cc0*/  UMOV UR36, UR52 ;  /* 0x0000003400247c82 */ /* 0x000fe20008000000 */
[----:B------:R-:W-:Y:S01]  /*1cd0*/  UMOV UR34, UR50 ;  /* 0x0000003200227c82 */ /* 0x000fe20008000000 */
[----:B------:R1:W-:Y:S01]  /*1ce0*/  UTMALDG.3D.MULTICAST [UR48], [UR4], UR15, desc[UR54] ;  /* 0x00003630040073b4 */ /* 0x0003e2000801180f */
[----:B------:R-:W-:Y:S01]  /*1cf0*/  UMOV UR25, UR49 ;  /* 0x0000003100197c82 */ /* 0x000fe20008000000 */
[----:B------:R-:W-:Y:S01]  /*1d00*/  UMOV UR27, UR35 ;  /* 0x00000023001b7c82 */ /* 0x000fe20008000000 */
[----:B------:R-:W-:Y:S01]  /*1d10*/  UMOV UR28, UR52 ;  /* 0x00000034001c7c82 */ /* 0x000fe20008000000 */
[----:B------:R-:W-:Y:S01]  /*1d20*/  UMOV UR18, URZ ;  /* 0x000000ff00127c82 */ /* 0x000fe20008000000 */
[----:B------:R-:W-:Y:S01]  /*1d30*/  UMOV UR26, UR42 ;  /* 0x0000002a001a7c82 */ /* 0x000fe20008000000 */
[----:B------:R-:W-:Y:S01]  /*1d40*/  UMOV UR17, UR49 ;  /* 0x0000003100117c82 */ /* 0x000fe20008000000 */
[----:B------:R-:W-:Y:S01]  /*1d50*/  UMOV UR21, UR52 ;  /* 0x0000003400157c82 */ /* 0x000fe20008000000 */
[----:B------:R1:W-:Y:S01]  /*1d60*/  UTMALDG.3D.MULTICAST [UR40], [UR4], UR15, desc[UR54] ;  /* 0x00003628040073b4 */ /* 0x0003e2000801180f */
[----:B------:R-:W-:Y:S01]  /*1d70*/  UMOV UR9, UR49 ;  /* 0x0000003100097c82 */ /* 0x000fe20008000000 */
[----:B------:R-:W-:Y:S01]  /*1d80*/  UMOV UR13, UR52 ;  /* 0x00000034000d7c82 */ /* 0x000fe20008000000 */
[----:B------:R-:W-:Y:S01]  /*1d90*/  UMOV UR10, UR18 ;  /* 0x00000012000a7c82 */ /* 0x000fe20008000000 */
[----:B------:R1:W-:Y:S01]  /*1da0*/  UTMALDG.3D [UR32], [UR22], desc[UR54] ;  /* 0x00003620160075b4 */ /* 0x0003e20008011000 */
[----:B------:R1:W-:Y:S01]  /*1db0*/  UTMALDG.3D [UR24], [UR22], desc[UR54] ;  /* 0x00003618160075b4 */ /* 0x0003e20008011000 */
[----:B------:R1:W-:Y:S01]  /*1dc0*/  UTMALDG.4D.MULTICAST [UR16], [UR38], UR15, desc[UR54] ;  /* 0x00003610260073b4 */ /* 0x0003e2000801980f */
[----:B------:R1:W-:Y:S02]  /*1dd0*/  UTMALDG.4D [UR8], [UR30], desc[UR54] ;  /* 0x000036081e0075b4 */ /* 0x0003e40008019000 */
[----:B-1----:R-:W-:Y:S01]  /*1de0*/  NOP ;  /* 0x0000000000007918 */ /* 0x002fe20000000000 */
.L_x_32:
[----:B------:R-:W-:Y:S05]  /*1df0*/  BSYNC.RECONVERGENT B0 ;  /* 0x0000000000007941 */ /* 0x000fea0003800200 */
.L_x_31:
[----:B------:R-:W-:Y:S01]  /*1e00*/  UIADD3 UR14, UPT, UPT, UR14, 0x1, URZ ;  /* 0x000000010e0e7890 */ /* 0x000fe2000fffe0ff */
[----:B------:R-:W-:Y:S01]  /*1e10*/  UMOV UR6, UR29 ;  /* 0x0000001d00067c82 */ /* 0x000fe20008000000 */
[----:B------:R-:W-:Y:S02]  /*1e20*/  UMOV UR15, UR45 ;  /* 0x0000002d000f7c82 */ /* 0x000fe40008000000 */
[----:B------:R-:W-:-:S09]  /*1e30*/  UISETP.NE.AND UP0, UPT, UR14, UR45, UPT ;  /* 0x0000002d0e00728c */ /* 0x000fd2000bf05270 */
[----:B------:R-:W-:Y:S05]  /*1e40*/  BRA.U UP0, `(.L_x_33) ;  /* 0xfffffff900b87547 */ /* 0x000fea000b83ffff */
.L_x_25:
[----:B------:R-:W-:Y:S01]  /*1e50*/  ULEA UR4, UR29, UR7, 0x3 ;  /* 0x000000071d047291 */ /* 0x000fe2000f8e18ff */
[----:B-1----:R-:W-:Y:S01]  /*1e60*/  SHF.L.U32 R2, R15, 0x1f, RZ ;  /* 0x0000001f0f027819 */ /* 0x002fe200000006ff */
[----:B------:R-:W-:Y:S01]  /*1e70*/  @!P1 SYNCS.ARRIVE.TRANS64.A1T0 RZ, [UR7+0x68], RZ ;  /* 0x000068ffffff99a7 */ /* 0x000fe20008100007 */
[----:B------:R-:W-:-:S06]  /*1e80*/  UISETP.GT.AND UP0, UPT, UR61, UR60, UPT ;  /* 0x0000003c3d00728c */ /* 0x000fcc000bf04270 */
[----:B------:R1:W1:Y:S03]  /*1e90*/  SYNCS.PHASECHK.TRANS64.TRYWAIT P1, [UR4+0x10], R2 ;  /* 0x00001002ff0075a7 */ /* 0x0002660008021104 */
[----:B------:R-:W-:Y:S05]  /*1ea0*/  BRA.U !UP0, `(.L_x_34) ;  /* 0x00000005084c7547 */ /* 0x000fea000b800000 */
[----:B------:R-:W-:Y:S01]  /*1eb0*/  UIADD3 UR14, UPT, UPT, UR62, UR15, URZ ;  /* 0x0000000f3e0e7290 */ /* 0x000fe2000fffe0ff */
[----:B------:R-:W-:-:S11]  /*1ec0*/  UMOV UR6, UR29 ;  /* 0x0000001d00067c82 */ /* 0x000fd60008000000 */
.L_x_42:
[----:B------:R-:W-:Y:S01]  /*1ed0*/  ULEA UR49, UR6, UR7, 0x3 ;  /* 0x0000000706317291 */ /* 0x000fe2000f8e18ff */
[----:B--2---:R-:W-:Y:S01]  /*1ee0*/  @!P5 MOV R3, 0x10800 ;  /* 0x000108000003d802 */ /* 0x004fe20000000f00 */
[----:B-1----:R-:W-:Y:S10]  /*1ef0*/  @P1 BRA `(.L_x_35) ;  /* 0x00000000000c1947 */ /* 0x002ff40003800000 */
[----:B------:R-:W-:-:S04]  /*1f00*/  SHF.L.U32 R4, R15, 0x1f, RZ ;  /* 0x0000001f0f047819 */ /* 0x000fc800000006ff */
[----:B------:R-:W1:Y:S02]  /*1f10*/  SYNCS.PHASECHK.TRANS64.TRYWAIT P0, [UR49+0x10], R4 ;  /* 0x00001004ff0075a7 */ /* 0x000e640008001131 */
[----:B-1----:R-:W-:Y:S05]  /*1f20*/  @!P0 BRA `(.L_x_36) ;  /* 0x0000007800e88947 */ /* 0x002fea0003800000 */
.L_x_35:
[----:B------:R2:W-:Y:S01]  /*1f30*/  @!P5 SYNCS.ARRIVE.TRANS64 RZ, [UR49], R3 ;  /* 0x00000003ffffd9a7 */ /* 0x0005e20008000031 */
[----:B------:R-:W-:-:S04]  /*1f40*/  ULOP3.LUT UR4, UR56, 0x2, URZ, 0xfc, !UPT ;  /* 0x0000000238047892 */ /* 0x000fc8000f8efcff */
[----:B------:R-:W-:-:S09]  /*1f50*/  UISETP.NE.AND UP0, UPT, UR4, 0x2, UPT ;  /* 0x000000020400788c */ /* 0x000fd2000bf05270 */
[----:B------:R-:W-:Y:S05]  /*1f60*/  BRA.U UP0, `(.L_x_37) ;  /* 0x0000000100047547 */ /* 0x000fea000b800000 */
[----:B------:R-:W-:Y:S05]  /*1f70*/  BPT.TRAP 0x1 ;  /* 0x000000040000795c */ /* 0x000fea0000300000 */
.L_x_37:
[----:B------:R-:W-:Y:S04]  /*1f80*/  BSSY.RECONVERGENT B0, `(.L_x_38) ;  /* 0x0000003000007945 */ /* 0x000fe80003800200 */
[----:B------:R-:W-:Y:S05]  /*1f90*/  @P4 BRA `(.L_x_39) ;  /* 0x0000000000044947 */ /* 0x000fea0003800000 */
[----:B------:R-:W-:Y:S05]  /*1fa0*/  BPT.TRAP 0x1 ;  /* 0x000000040000795c */ /* 0x000fea0000300000 */
.L_x_39:
[----:B------:R-:W-:Y:S05]  /*1fb0*/  BSYNC.RECONVERGENT B0 ;  /* 0x0000000000007941 */ /* 0x000fea0003800200 */
.L_x_38:
        /* <DEDUP_REMOVED lines=9> */
[----:B------:R1:W1:Y:S01]  /*2050*/  SYNCS.PHASECHK.TRANS64.TRYWAIT P1, [UR4+0x10], R2 ;  /* 0x00001002ff0075a7 */ /* 0x0002620008021104 */
        /* <DEDUP_REMOVED lines=49> */
[----:B------:R1:W-:Y:S01]  /*2370*/  UTMALDG.4D [UR8], [UR38], desc[UR54] ;  /* 0x00003608260075b4 */ /* 0x0003e20008019000 */
[----:B------:R-:W-:Y:S01]  /*2380*/  NOP ;  /* 0x0000000000007918 */ /* 0x000fe20000000000 */
.L_x_41:
[----:B-1----:R-:W-:Y:S05]  /*2390*/  BSYNC.RECONVERGENT B0 ;  /* 0x0000000000007941 */ /* 0x002fea0003800200 */
.L_x_40:
[----:B------:R-:W-:Y:S01]  /*23a0*/  UIADD3 UR15, UPT, UPT, UR15, 0x1, URZ ;  /* 0x000000010f0f7890 */ /* 0x000fe2000fffe0ff */
[----:B------:R-:W-:-:S03]  /*23b0*/  UMOV UR6, UR29 ;  /* 0x0000001d00067c82 */ /* 0x000fc60008000000 */
[----:B------:R-:W-:-:S09]  /*23c0*/  UISETP.NE.AND UP0, UPT, UR15, UR14, UPT ;  /* 0x0000000e0f00728c */ /* 0x000fd2000bf05270 */
[----:B------:R-:W-:Y:S05]  /*23d0*/  BRA.U UP0, `(.L_x_42) ;  /* 0xfffffff900bc7547 */ /* 0x000fea000b83ffff */
.L_x_34:
[C---:B-1----:R-:W-:Y:S01]  /*23e0*/  LEA R2, R14.reuse, UR7, 0x3 ;  /* 0x000000070e027c11 */ /* 0x042fe2000f8e18ff */
[----:B------:R-:W-:Y:S01]  /*23f0*/  NOP ;  /* 0x0000000000007918 */ /* 0x000fe20000000000 */
[----:B--2---:R-:W-:Y:S02]  /*2400*/  SHF.L.U32 R3, R13, 0x1f, RZ ;  /* 0x0000001f0d037819 */ /* 0x004fe400000006ff */
[----:B------:R-:W-:Y:S02]  /*2410*/  LEA R4, R14, UR7, 0x4 ;  /* 0x000000070e047c11 */ /* 0x000fe4000f8e20ff */
[----:B------:R-:W1:Y:S02]  /*2420*/  SYNCS.PHASECHK.TRANS64.TRYWAIT P0, [R2+URZ+0x70], R3 ;  /* 0x00007003020075a7 */ /* 0x000e6400080011ff */
[----:B-1----:R-:W-:Y:S05]  /*2430*/  @!P0 BRA `(.L_x_43) ;  /* 0x0000007400bc8947 */ /* 0x002fea0003800000 */
.L_x_141:
[----:B------:R-:W3:Y:S01]  /*2440*/  LDS.128 R4, [R4+0xe0] ;  /* 0x0000e00004047984 */ /* 0x000ee20000000c00 */
[----:B------:R-:W-:Y:S01]  /*2450*/  ISETP.GE.AND P0, PT, R40, 0x1, PT ;  /* 0x000000012800780c */ /* 0x000fe20003f06270 */
[----:B-1----:R-:W-:Y:S01]  /*2460*/  VIADD R2, R2, 0x80 ;  /* 0x0000008002027836 */ /* 0x002fe20000000000 */
[----:B------:R-:W-:Y:S01]  /*2470*/  @!PT LDS RZ, [RZ] ;  /* 0x00000000fffff984 */ /* 0x000fe20000000800 */
[----:B------:R-:W-:Y:S01]  /*2480*/  @!PT LDS RZ, [RZ] ;  /* 0x00000000fffff984 */ /* 0x000fe20000000800 */
[----:B------:R-:W-:Y:S01]  /*2490*/  @!PT LDS RZ, [RZ] ;  /* 0x00000000fffff984 */ /* 0x000fe20000000800 */
[----:B------:R-:W-:Y:S01]  /*24a0*/  @!PT LDS RZ, [RZ] ;  /* 0x00000000fffff984 */ /* 0x000fe20000000800 */
[----:B------:R1:W-:Y:S06]  /*24b0*/  MEMBAR.ALL.CTA ;  /* 0x0000000000007992 */ /* 0x0003ec0000008000 */
[----:B-1----:R-:W1:Y:S01]  /*24c0*/  FENCE.VIEW.ASYNC.S ;  /* 0x00000000000073c6 */ /* 0x002e620000000000 */
[----:B------:R-:W-:-:S04]  /*24d0*/  PRMT R2, RZ, 0x654, R2 ;  /* 0x00000654ff027816 */ /* 0x000fc80000000002 */
[----:B-1----:R1:W-:Y:S01]  /*24e0*/  SYNCS.ARRIVE.TRANS64.RED.A1T0 RZ, [R2+URZ], RZ ;  /* 0x000000ff02ff79a7 */ /* 0x0023e200081004ff */
[----:B---3--:R-:W-:-:S13]  /*24f0*/  LOP3.LUT P2, RZ, R6, 0x1, RZ, 0xc0, !PT ;  /* 0x0000000106ff7812 */ /* 0x008fda000784c0ff */
[----:B------:R-:W-:Y:S01]  /*2500*/  @P2 SHF.R.U32.HI R3, RZ, 0x10, R5 ;  /* 0x00000010ff032819 */ /* 0x000fe20000011605 */
[----:B------:R-:W-:Y:S01]  /*2510*/  VOTEU.ANY UP0, P2 ;  /* 0x0000000000ff7886 */ /* 0x000fe20001000100 */
[----:B------:R-:W-:Y:S02]  /*2520*/  @P2 MOV R10, R4 ;  /* 0x00000004000a2202 */ /* 0x000fe40000000f00 */
[----:B------:R-:W-:Y:S02]  /*2530*/  @P2 R2UR.BROADCAST UR4, R3 ;  /* 0x00000000030422ca */ /* 0x000fe400008e0000 */
[----:B------:R-:W-:-:S11]  /*2540*/  @P2 LOP3.LUT R9, R5, 0xffff, RZ, 0xc0, !PT ;  /* 0x0000ffff05092812 */ /* 0x000fd600078ec0ff */
[----:B------:R-:W-:Y:S01]  /*2550*/  @UP0 UMOV UR52, UR4 ;  /* 0x0000000400340c82 */ /* 0x000fe20008000000 */
[----:B-1----:R-:W-:Y:S05]  /*2560*/  @!P0 BRA `(.L_x_44) ;  /* 0x0000000000b88947 */ /* 0x002fea0003800000 */
[----:B------:R-:W4:Y:S01]  /*2570*/  LDC.64 R4, c[0x0][0xf18] ;  /* 0x0003c600ff047b82 */ /* 0x000f220000000a00 */
[----:B------:R-:W-:-:S07]  /*2580*/  ISETP.NE.AND P3, PT, R40, 0x1, PT ;  /* 0x000000012800780c */ /* 0x000fce0003f65270 */
[----:B------:R-:W1:Y:S08]  /*2590*/  LDC.64 R6, c[0x0][0xf10] ;  /* 0x0003c400ff067b82 */ /* 0x000e700000000a00 */
[----:B------:R-:W2:Y:S08]  /*25a0*/  LDC R16, c[0x0][0xf20] ;  /* 0x0003c800ff107b82 */ /* 0x000eb00000000800 */
[----:B------:R-:W3:Y:S01]  /*25b0*/  LDC R17, c[0x0][0xf0c] ;  /* 0x0003c300ff117b82 */ /* 0x000ee20000000800 */
[----:B----4-:R-:W-:Y:S01]  /*25c0*/  IMAD.HI.U32 R19, R0, R5, RZ ;  /* 0x0000000500137227 */ /* 0x010fe200078e00ff */
[----:B------:R-:W-:-:S03]  /*25d0*/  ISETP.NE.AND P0, PT, R4, 0x1, PT ;  /* 0x000000010400780c */ /* 0x000fc60003f05270 */
[----:B------:R-:W-:-:S03]  /*25e0*/  IMAD.HI.U32 R5, R9, R5, RZ ;  /* 0x0000000509057227 */ /* 0x000fc600078e00ff */
[----:B------:R-:W4:Y:S01]  /*25f0*/  LDC.64 R2, c[0x0][0xf28] ;  /* 0x0003ca00ff027b82 */ /* 0x000f220000000a00 */
[----:B-1----:R-:W-:-:S04]  /*2600*/  IMAD.HI.U32 R20, R8, R6, RZ ;  /* 0x0000000608147227 */ /* 0x002fc800078e00ff */
[----:B------:R-:W-:Y:S01]  /*2610*/  IMAD.HI.U32 R21, R10, R6, RZ ;  /* 0x000000060a157227 */ /* 0x000fe200078e00ff */
[----:B------:R-:W-:Y:S02]  /*2620*/  SHF.R.U32.HI R20, RZ, R7, R20 ;  /* 0x00000007ff147219 */ /* 0x000fe40000011614 */
[-C--:B--2---:R-:W-:Y:S02]  /*2630*/  SHF.R.U32.HI R19, RZ, R16.reuse, R19 ;  /* 0x00000010ff137219 */ /* 0x084fe40000011613 */
[----:B------:R-:W-:Y:S02]  /*2640*/  SHF.R.U32.HI R5, RZ, R16, R5 ;  /* 0x00000010ff057219 */ /* 0x000fe40000011605 */
[----:B------:R-:W-:Y:S02]  /*2650*/  SEL R19, R0, R19, !P0 ;  /* 0x0000001300137207 */ /* 0x000fe40004000000 */
[----:B------:R-:W-:Y:S02]  /*2660*/  SHF.R.U32.HI R21, RZ, R7, R21 ;  /* 0x00000007ff157219 */ /* 0x000fe40000011615 */
[----:B---3--:R-:W-:-:S02]  /*2670*/  ISETP.NE.AND P1, PT, R17, 0x1, PT ;  /* 0x000000011100780c */ /* 0x008fc40003f25270 */
[----:B------:R-:W-:Y:S02]  /*2680*/  SEL R5, R9, R5, !P0 ;  /* 0x0000000509057207 */ /* 0x000fe40004000000 */
[----:B------:R-:W-:Y:S02]  /*2690*/  SEL R20, R8, R20, !P1 ;  /* 0x0000001408147207 */ /* 0x000fe40004800000 */
[----:B------:R-:W-:Y:S01]  /*26a0*/  SEL R21, R10, R21, !P1 ;  /* 0x000000150a157207 */ /* 0x000fe20004800000 */
[----:B----4-:R-:W-:-:S04]  /*26b0*/  IMAD.HI.U32 R18, R19, R2, RZ ;  /* 0x0000000213127227 */ /* 0x010fc800078e00ff */
[----:B------:R-:W-:Y:S01]  /*26c0*/  IMAD.HI.U32 R6, R20, R2, RZ ;  /* 0x0000000214067227 */ /* 0x000fe200078e00ff */
[----:B------:R-:W-:-:S04]  /*26d0*/  @P3 SHF.R.U32.HI R19, RZ, R3, R18 ;  /* 0x00000003ff133219 */ /* 0x000fc80000011612 */
[----:B------:R-:W-:Y:S01]  /*26e0*/  @P3 SHF.R.U32.HI R20, RZ, R3, R6 ;  /* 0x00000003ff143219 */ /* 0x000fe20000011606 */
[----:B------:R-:W-:-:S04]  /*26f0*/  IMAD R19, R40, R19, RZ ;  /* 0x0000001328137224 */ /* 0x000fc800078e02ff */
[----:B------:R-:W-:Y:S01]  /*2700*/  IMAD R6, R40, R20, RZ ;  /* 0x0000001428067224 */ /* 0x000fe200078e02ff */
[----:B------:R-:W-:-:S04]  /*2710*/  ISETP.GE.AND P0, PT, R5, R19, PT ;  /* 0x000000130500720c */ /* 0x000fc80003f06270 */
[----:B------:R-:W-:Y:S01]  /*2720*/  ISETP.GE.OR P0, PT, R21, R6, P0 ;  /* 0x000000061500720c */ /* 0x000fe20000706670 */
[----:B------:R-:W-:-:S05]  /*2730*/  IMAD.HI.U32 R6, R5, R2, RZ ;  /* 0x0000000205067227 */ /* 0x000fca00078e00ff */
[----:B------:R-:W-:-:S04]  /*2740*/  SHF.R.U32.HI R6, RZ, R3, R6 ;  /* 0x00000003ff067219 */ /* 0x000fc80000011606 */
[----:B------:R-:W-:-:S03]  /*2750*/  SEL R6, R5, R6, !P3 ;  /* 0x0000000605067207 */ /* 0x000fc60005800000 */
[----:B------:R-:W-:-:S04]  /*2760*/  @!P0 IMAD.HI.U32 R7, R21, R2, RZ ;  /* 0x0000000215078227 */ /* 0x000fc800078e00ff */
[----:B------:R-:W-:Y:S01]  /*2770*/  IMAD.MOV R2, RZ, RZ, -R6 ;  /* 0x000000ffff027224 */ /* 0x000fe200078e0a06 */
[----:B------:R-:W-:Y:S02]  /*2780*/  @!P0 SHF.R.U32.HI R3, RZ, R3, R7 ;  /* 0x00000003ff038219 */ /* 0x000fe40000011607 */
[----:B------:R-:W-:Y:S01]  /*2790*/  IADD3 R7, PT, PT, -R5, RZ, RZ ;  /* 0x000000ff05077210 */ /* 0x000fe20007ffe1ff */
[----:B------:R-:W-:Y:S01]  /*27a0*/  IMAD R2, R40, R2, R5 ;  /* 0x0000000228027224 */ /* 0x000fe200078e0205 */
[----:B------:R-:W-:-:S03]  /*27b0*/  @!P0 SEL R3, R21, R3, !P3 ;  /* 0x0000000315038207 */ /* 0x000fc60005800000 */
[----:B------:R-:W-:Y:S02]  /*27c0*/  IMAD R7, R4, R7, R9 ;  /* 0x0000000704077224 */ /* 0x000fe400078e0209 */
[--C-:B------:R-:W-:Y:S02]  /*27d0*/  @!P0 IMAD.IADD R6, R6, 0x1, -R3.reuse ;  /* 0x0000000106068824 */ /* 0x100fe400078e0a03 */
[----:B------:R-:W-:Y:S01]  /*27e0*/  @!P0 IMAD R3, R2, R20, R3 ;  /* 0x0000001402038224 */ /* 0x000fe200078e0203 */
[----:B------:R-:W-:Y:S01]  /*27f0*/  IADD3 R2, PT, PT, -R21, RZ, RZ ;  /* 0x000000ff15027210 */ /* 0x000fe20007ffe1ff */
[----:B------:R-:W-:Y:S02]  /*2800*/  @!P0 IMAD R5, R40, R6, R21 ;  /* 0x0000000628058224 */ /* 0x000fe400078e0215 */
[----:B------:R-:W-:Y:S02]  /*2810*/  @!P0 IMAD.MOV.U32 R21, RZ, RZ, R3 ;  /* 0x000000ffff158224 */ /* 0x000fe400078e0003 */
[----:B------:R-:W-:-:S02]  /*2820*/  IMAD R2, R17, R2, R10 ;  /* 0x0000000211027224 */ /* 0x000fc400078e020a */
[----:B------:R-:W-:Y:S02]  /*2830*/  IMAD R9, R5, R4, R7 ;  /* 0x0000000405097224 */ /* 0x000fe400078e0207 */
[----:B------:R-:W-:Y:S02]  /*2840*/  IMAD R10, R21, R17, R2 ;  /* 0x00000011150a7224 */ /* 0x000fe400078e0202 */
.L_x_44:
[----:B------:R-:W1:Y:S02]  /*2850*/  LDCU UR4, c[0x0][0xf30] ;  /* 0x0001e600ff0477ac */ /* 0x000e640008000800 */
[----:B-1----:R-:W-:-:S09]  /*2860*/  UISETP.NE.AND UP0, UPT, UR4, 0x1, UPT ;  /* 0x000000010400788c */ /* 0x002fd2000bf05270 */
[----:B------:R-:W-:Y:S05]  /*2870*/  BRA.U UP0, `(.L_x_45) ;  /* 0x0000000100407547 */ /* 0x000fea000b800000 */
[----:B------:R-:W1:Y:S08]  /*2880*/  LDC.64 R4, c[0x0][0xf10] ;  /* 0x0003c400ff047b82 */ /* 0x000e700000000a00 */
[----:B------:R-:W2:Y:S08]  /*2890*/  LDC.64 R2, c[0x0][0xf18] ;  /* 0x0003c600ff027b82 */ /* 0x000eb00000000a00 */
[----:B------:R-:W3:Y:S08]  /*28a0*/  LDC R6, c[0x0][0xf20] ;  /* 0x0003c800ff067b82 */ /* 0x000ef00000000800 */
[----:B------:R-:W4:Y:S01]  /*28b0*/  LDC R7, c[0x0][0xf0c] ;  /* 0x0003c300ff077b82 */ /* 0x000f220000000800 */
[----:B-1----:R-:W-:-:S05]  /*28c0*/  IMAD.HI.U32 R4, R10, R4, RZ ;  /* 0x000000040a047227 */ /* 0x002fca00078e00ff */
[----:B------:R-:W-:Y:S01]  /*28d0*/  SHF.R.U32.HI R4, RZ, R5, R4 ;  /* 0x00000005ff047219 */ /* 0x000fe20000011604 */
[----:B--2---:R-:W-:Y:S01]  /*28e0*/  IMAD.HI.U32 R3, R9, R3, RZ ;  /* 0x0000000309037227 */ /* 0x004fe200078e00ff */
[----:B------:R-:W-:-:S04]  /*28f0*/  ISETP.NE.AND P0, PT, R2, 0x1, PT ;  /* 0x000000010200780c */ /* 0x000fc80003f05270 */
[----:B---3--:R-:W-:-:S04]  /*2900*/  SHF.R.U32.HI R3, RZ, R6, R3 ;  /* 0x00000006ff037219 */ /* 0x008fc80000011603 */
[----:B------:R-:W-:Y:S02]  /*2910*/  SEL R3, R9, R3, !P0 ;  /* 0x0000000309037207 */ /* 0x000fe40004000000 */
[----:B----4-:R-:W-:-:S04]  /*2920*/  ISETP.NE.AND P1, PT, R7, 0x1, PT ;  /* 0x000000010700780c */ /* 0x010fc80003f25270 */
[----:B------:R-:W-:-:S05]  /*2930*/  SEL R4, R10, R4, !P1 ;  /* 0x000000040a047207 */ /* 0x000fca0004800000 */
[----:B------:R-:W-:Y:S02]  /*2940*/  IMAD.IADD R5, R3, 0x1, -R4 ;  /* 0x0000000103057824 */ /* 0x000fe400078e0a04 */
[----:B------:R-:W-:Y:S02]  /*2950*/  IMAD.IADD R3, R4, 0x1, -R3 ;  /* 0x0000000104037824 */ /* 0x000fe400078e0a03 */
[----:B------:R-:W-:Y:S02]  /*2960*/  IMAD R10, R5, R7, R10 ;  /* 0x00000007050a7224 */ /* 0x000fe400078e020a */
[----:B------:R-:W-:-:S07]  /*2970*/  IMAD R9, R3, R2, R9 ;  /* 0x0000000203097224 */ /* 0x000fce00078e0209 */
.L_x_45:
[----:B------:R-:W-:Y:S01]  /*2980*/  VIADD R14, R14, 0x1 ;  /* 0x000000010e0e7836 */ /* 0x000fe20000000000 */
[----:B------:R-:W-:Y:S01]  /*2990*/  PLOP3.LUT P1, PT, PT, PT, PT, 0x80, 0x8 ;  /* 0x000000000008781c */ /* 0x000fe20003f2f070 */
[----:B------:R-:W-:Y:S02]  /*29a0*/  IMAD.IADD R2, R10, 0x1, R87 ;  /* 0x000000010a027824 */ /* 0x000fe400078e0257 */
[----:B------:R-:W-:Y:S01]  /*29b0*/  IMAD.IADD R3, R9, 0x1, R86 ;  /* 0x0000000109037824 */ /* 0x000fe200078e0256 */
[----:B------:R-:W-:Y:S02]  /*29c0*/  ISETP.NE.AND P0, PT, R14, 0x2, PT ;  /* 0x000000020e00780c */ /* 0x000fe40003f05270 */
[----:B------:R-:W-:Y:S02]  /*29d0*/  R2UR UR20, R2 ;  /* 0x00000000021472ca */ /* 0x000fe400000e0000 */
[----:B------:R-:W-:Y:S02]  /*29e0*/  SEL R2, RZ, 0x1, P0 ;  /* 0x00000001ff027807 */ /* 0x000fe40000000000 */
[----:B------:R-:W-:-:S02]  /*29f0*/  R2UR UR12, R3 ;  /* 0x00000000030c72ca */ /* 0x000fc400000e0000 */
[----:B------:R-:W-:Y:S02]  /*2a00*/  LOP3.LUT R13, R13, R2, RZ, 0x3c, !PT ;  /* 0x000000020d0d7212 */ /* 0x000fe400078e3cff */
[----:B------:R-:W-:Y:S01]  /*2a10*/  SEL R14, R14, RZ, P0 ;  /* 0x000000ff0e0e7207 */ /* 0x000fe20000000000 */
[----:B------:R-:W-:Y:S10]  /*2a20*/  @P2 BRA `(.L_x_46) ;  /* 0xffffffec004c2947 */ /* 0x000ff4000383ffff */
[----:B------:R-:W-:Y:S01]  /*2a30*/  UIADD3 UR7, UPT, UPT, UR7, 0x10, URZ ;  /* 0x0000001007077890 */ /* 0x000fe2000fffe0ff */
[----:B------:R-:W-:-:S03]  /*2a40*/  SHF.L.U32 R2, R15, 0x1f, RZ ;  /* 0x0000001f0f027819 */ /* 0x000fc600000006ff */
[----:B------:R-:W-:-:S09]  /*2a50*/  ULEA UR4, UR29, UR7, 0x3 ;  /* 0x000000071d047291 */ /* 0x000fd2000f8e18ff */
[----:B------:R-:W1:Y:S02]  /*2a60*/  SYNCS.PHASECHK.TRANS64.TRYWAIT P0, [UR4], R2 ;  /* 0x00000002ff0075a7 */ /* 0x000e640008001104 */
[----:B-1----:R-:W-:Y:S05]  /*2a70*/  @!P0 BRA `(.L_x_47) ;  /* 0x0000007000408947 */ /* 0x002fea0003800000 */
.L_x_143:
[----:B------:R-:W-:-:S04]  /*2a80*/  UIADD3 UR4, UPT, UPT, UR29, 0x1, URZ ;  /* 0x000000011d047890 */ /* 0x000fc8000fffe0ff */
[----:B------:R-:W-:-:S04]  /*2a90*/  UISETP.NE.AND UP0, UPT, UR4, 0x2, UPT ;  /* 0x000000020400788c */ /* 0x000fc8000bf05270 */
[----:B------:R-:W-:Y:S02]  /*2aa0*/  USEL UR5, URZ, 0x1, UP0 ;  /* 0x00000001ff057887 */ /* 0x000fe40008000000 */
[----:B------:R-:W-:-:S04]  /*2ab0*/  USEL UR4, UR4, URZ, UP0 ;  /* 0x000000ff04047287 */ /* 0x000fc80008000000 */
[----:B------:R-:W-:Y:S01]  /*2ac0*/  ULEA UR4, UR4, UR7, 0x3 ;  /* 0x0000000704047291 */ /* 0x000fe2000f8e18ff */
[----:B-1----:R-:W-:-:S04]  /*2ad0*/  LOP3.LUT R2, R15, UR5, RZ, 0x3c, !PT ;  /* 0x000000050f027c12 */ /* 0x002fc8000f8e3cff */
[----:B------:R-:W-:Y:S01]  /*2ae0*/  SHF.L.U32 R2, R2, 0x1f, RZ ;  /* 0x0000001f02027819 */ /* 0x000fe200000006ff */
[----:B----4-:R-:W-:-:S07]  /*2af0*/  IMAD.U32 R0, RZ, RZ, UR4 ;  /* 0x00000004ff007e24 */ /* 0x010fce000f8e00ff */
.L_x_48:
[----:B-1----:R1:W2:Y:S02]  /*2b00*/  SYNCS.PHASECHK.TRANS64.TRYWAIT P0, [R0+URZ], R2 ;  /* 0x00000002000075a7 */ /* 0x0022a400080011ff */
[----:B--2---:R-:W-:Y:S05]  /*2b10*/  @!P0 NANOSLEEP.SYNCS 0x989680 ;  /* 0x009896800000895d */ /* 0x004fea0003900000 */
[----:B------:R-:W2:Y:S02]  /*2b20*/  @!P0 SYNCS.PHASECHK.TRANS64 P0, [R0+URZ], R2 ;  /* 0x00000002000085a7 */ /* 0x000ea400080010ff */
[----:B--2---:R-:W-:Y:S05]  /*2b30*/  @P0 EXIT ;  /* 0x000000000000094d */ /* 0x004fea0003800000 */
[----:B------:R-:W-:Y:S05]  /*2b40*/  BRA `(.L_x_48) ;  /* 0xfffffffc00ec7947 */ /* 0x000fea000383ffff */
.L_x_22:
[----:B------:R-:W-:-:S04]  /*2b50*/  UISETP.NE.AND UP0, UPT, UR59, URZ, UPT ;  /* 0x000000ff3b00728c */ /* 0x000fc8000bf05270 */
[----:B------:R-:W-:-:S09]  /*2b60*/  UISETP.NE.OR UP0, UPT, UR21, 0x1, UP0 ;  /* 0x000000011500788c */ /* 0x000fd20008705670 */
[----:B------:R-:W-:Y:S05]  /*2b70*/  BRA.U UP0, `(.L_x_49) ;  /* 0x0000000500487547 */ /* 0x000fea000b800000 */
[----:B------:R-:W-:Y:S01]  /*2b80*/  ISETP.GE.U32.AND P2, PT, R2, 0x2, PT ;  /* 0x000000020200780c */ /* 0x000fe20003f46070 */
[----:B------:R-:W-:Y:S01]  /*2b90*/  IMAD.MOV.U32 R12, RZ, RZ, 0x1 ;  /* 0x00000001ff0c7424 */ /* 0x000fe200078e00ff */
[----:B------:R-:W-:Y:S02]  /*2ba0*/  CS2R R10, SRZ ;  /* 0x00000000000a7805 */ /* 0x000fe4000001ff00 */
[----:B------:R-:W-:Y:S01]  /*2bb0*/  CS2R R8, SRZ ;  /* 0x0000000000087805 */ /* 0x000fe2000001ff00 */
[----:B------:R-:W-:Y:S01]  /*2bc0*/  UMOV UR6, 0x400 ;  /* 0x0000040000067882 */ /* 0x000fe20000000000 */
[----:B------:R-:W-:Y:S01]  /*2bd0*/  UMOV UR5, URZ ;  /* 0x000000ff00057c82 */ /* 0x000fe20008000000 */
[----:B------:R-:W-:-:S12]  /*2be0*/  ULEA UR6, UR59, UR6, 0x18 ;  /* 0x000000063b067291 */ /* 0x000fd8000f8ec0ff */
.L_x_53:
[----:B------:R-:W-:Y:S02]  /*2bf0*/  LEA R0, R8, UR6, 0x3 ;  /* 0x0000000608007c11 */ /* 0x000fe4000f8e18ff */
[----:B------:R-:W-:-:S03]  /*2c00*/  SHF.L.U32 R4, R9, 0x1f, RZ ;  /* 0x0000001f09047819 */ /* 0x000fc600000006ff */
[----:B------:R-:W-:Y:S01]  /*2c10*/  VIADD R5, R0, 0xc0 ;  /* 0x000000c000057836 */ /* 0x000fe20000000000 */
[----:B------:R-:W1:Y:S02]  /*2c20*/  SYNCS.PHASECHK.TRANS64.TRYWAIT P0, [R0+URZ+0xb0], R4 ;  /* 0x0000b004000075a7 */ /* 0x000e6400080011ff */
[----:B-1----:R-:W-:Y:S05]  /*2c30*/  @!P0 BRA `(.L_x_50) ;  /* 0x0000006c00e88947 */ /* 0x002fea0003800000 */
.L_x_144:
[----:B------:R-:W-:Y:S01]  /*2c40*/  ULEA UR4, UR5, UR6, 0x3 ;  /* 0x0000000605047291 */ /* 0x000fe2000f8e18ff */
[----:B-1----:R-:W-:Y:S01]  /*2c50*/  PRMT R0, RZ, 0x654, R5 ;  /* 0x00000654ff007816 */ /* 0x002fe20000000005 */
[----:B------:R-:W-:Y:S01]  /*2c60*/  @!P2 IMAD.MOV.U32 R4, RZ, RZ, 0x10 ;  /* 0x00000010ff04a424 */ /* 0x000fe200078e00ff */
[----:B------:R-:W-:Y:S01]  /*2c70*/  SHF.L.U32 R5, R12, 0x1f, RZ ;  /* 0x0000001f0c057819 */ /* 0x000fe200000006ff */
[----:B------:R-:W-:Y:S01]  /*2c80*/  UIADD3 UR7, UPT, UPT, UR4, 0x70, URZ ;  /* 0x0000007004077890 */ /* 0x000fe2000fffe0ff */
[----:B------:R1:W-:Y:S05]  /*2c90*/  SYNCS.ARRIVE.TRANS64.RED.A1T0 RZ, [R0+URZ], RZ ;  /* 0x000000ff00ff79a7 */ /* 0x0003ea00081004ff */
[----:B------:R-:W-:Y:S01]  /*2ca0*/  IMAD.U32 R6, RZ, RZ, UR7 ;  /* 0x00000007ff067e24 */ /* 0x000fe2000f8e00ff */
[----:B------:R-:W3:Y:S04]  /*2cb0*/  SYNCS.PHASECHK.TRANS64.TRYWAIT P0, [UR4+0x80], R5 ;  /* 0x00008005ff0075a7 */ /* 0x000ee80008001104 */
[----:B------:R-:W-:Y:S01]  /*2cc0*/  PRMT R6, R2, 0x654, R6 ;  /* 0x0000065402067816 */ /* 0x000fe20000000006 */
[----:B-1-3--:R-:W-:Y:S06]  /*2cd0*/  @!P0 BRA `(.L_x_51) ;  /* 0x0000006c00d48947 */ /* 0x00afec0003800000 */
.L_x_146:
[----:B------:R-:W-:Y:S01]  /*2ce0*/  ULEA UR8, UR5, UR6, 0x4 ;  /* 0x0000000605087291 */ /* 0x000fe2000f8e20ff */
[----:B------:R-:W-:Y:S01]  /*2cf0*/  SEL R3, R6, R3, !P2 ;  /* 0x0000000306037207 */ /* 0x000fe20005000000 */
[----:B------:R-:W-:Y:S01]  /*2d00*/  UIADD3 UR9, UPT, UPT, UR4, 0x70, URZ ;  /* 0x0000007004097890 */ /* 0x000fe2000fffe0ff */
[----:B-1----:R-:W-:Y:S01]  /*2d10*/  LEA R0, R11, UR6, 0x3 ;  /* 0x000000060b007c11 */ /* 0x002fe2000f8e18ff */
[----:B------:R-:W-:Y:S01]  /*2d20*/  UIADD3 UR8, UPT, UPT, UR8, 0xe0, URZ ;  /* 0x000000e008087890 */ /* 0x000fe2000fffe0ff */
[----:B------:R1:W-:Y:S01]  /*2d30*/  @!P2 SYNCS.ARRIVE.TRANS64.RED RZ, [R3+URZ], R4 ;  /* 0x0000000403ffa9a7 */ /* 0x0003e200080004ff */
[----:B------:R-:W-:Y:S01]  /*2d40*/  UIADD3 UR4, UPT, UPT, UR5, 0x1, URZ ;  /* 0x0000000105047890 */ /* 0x000fe2000fffe0ff */
[----:B------:R-:W-:-:S03]  /*2d50*/  VIADD R8, R8, 0x1 ;  /* 0x0000000108087836 */ /* 0x000fc60000000000 */
[----:B------:R-:W-:Y:S02]  /*2d60*/  UISETP.NE.AND UP0, UPT, UR4, 0x2, UPT ;  /* 0x000000020400788c */ /* 0x000fe4000bf05270 */
[----:B------:R-:W-:Y:S01]  /*2d70*/  ISETP.NE.AND P0, PT, R8, 0x2, PT ;  /* 0x000000020800780c */ /* 0x000fe20003f05270 */
[----:B------:R-:W-:Y:S06]  /*2d80*/  UGETNEXTWORKID.BROADCAST [UR8], [UR9] ;  /* 0x00000000080073ca */ /* 0x000fec0008000100 */
[----:B------:R-:W-:Y:S02]  /*2d90*/  USEL UR7, URZ, 0x1, UP0 ;  /* 0x00000001ff077887 */ /* 0x000fe40008000000 */
[----:B------:R-:W-:-:S04]  /*2da0*/  USEL UR5, UR4, URZ, UP0 ;  /* 0x000000ff04057287 */ /* 0x000fc80008000000 */
[----:B------:R-:W-:Y:S02]  /*2db0*/  LOP3.LUT R12, R12, UR7, RZ, 0x3c, !PT ;  /* 0x000000070c0c7c12 */ /* 0x000fe4000f8e3cff */
[----:B-1----:R-:W-:-:S04]  /*2dc0*/  SHF.L.U32 R4, R10, 0x1f, RZ ;  /* 0x0000001f0a047819 */ /* 0x002fc800000006ff */
[----:B------:R-:W1:Y:S02]  /*2dd0*/  SYNCS.PHASECHK.TRANS64.TRYWAIT P1, [R0+URZ+0x70], R4 ;  /* 0x00007004000075a7 */ /* 0x000e6400080211ff */
[----:B-1----:R-:W-:Y:S05]  /*2de0*/  @!P1 BRA `(.L_x_52) ;  /* 0x0000006c00a89947 */ /* 0x002fea0003800000 */
.L_x_147:
[C---:B-1----:R-:W-:Y:S01]  /*2df0*/  LEA R4, R11.reuse, UR6, 0x4 ;  /* 0x000000060b047c11 */ /* 0x042fe2000f8e20ff */
[----:B------:R-:W-:Y:S01]  /*2e00*/  VIADD R0, R0, 0x80 ;  /* 0x0000008000007836 */ /* 0x000fe20000000000 */
[----:B------:R-:W-:Y:S01]  /*2e10*/  SEL R8, R8, RZ, P0 ;  /* 0x000000ff08087207 */ /* 0x000fe20000000000 */
[----:B------:R-:W-:-:S03]  /*2e20*/  VIADD R11, R11, 0x1 ;  /* 0x000000010b0b7836 */ /* 0x000fc60000000000 */
[----:B------:R-:W1:Y:S01]  /*2e30*/  LDS.128 R4, [R4+0xe0] ;  /* 0x0000e00004047984 */ /* 0x000e620000000c00 */
[----:B------:R-:W-:Y:S02]  /*2e40*/  PRMT R0, RZ, 0x654, R0 ;  /* 0x00000654ff007816 */ /* 0x000fe40000000000 */
[C---:B------:R-:W-:Y:S01]  /*2e50*/  ISETP.NE.AND P1, PT, R11.reuse, 0x2, PT ;  /* 0x000000020b00780c */ /* 0x040fe20003f25270 */
[----:B------:R-:W-:Y:S01]  /*2e60*/  @!PT LDS RZ, [RZ] ;  /* 0x00000000fffff984 */ /* 0x000fe20000000800 */
[----:B------:R-:W-:Y:S01]  /*2e70*/  @!PT LDS RZ, [RZ] ;  /* 0x00000000fffff984 */ /* 0x000fe20000000800 */
[----:B------:R-:W-:Y:S01]  /*2e80*/  @!PT LDS RZ, [RZ] ;  /* 0x00000000fffff984 */ /* 0x000fe20000000800 */
[----:B------:R-:W-:Y:S01]  /*2e90*/  @!PT LDS RZ, [RZ] ;  /* 0x00000000fffff984 */ /* 0x000fe20000000800 */
[----:B------:R3:W-:Y:S06]  /*2ea0*/  MEMBAR.ALL.CTA ;  /* 0x0000000000007992 */ /* 0x0007ec0000008000 */
[----:B---3--:R-:W3:Y:S01]  /*2eb0*/  FENCE.VIEW.ASYNC.S ;  /* 0x00000000000073c6 */ /* 0x008ee20000000000 */
[----:B------:R-:W-:Y:S01]  /*2ec0*/  SEL R11, R11, RZ, P1 ;  /* 0x000000ff0b0b7207 */ /* 0x000fe20000800000 */
[----:B---3--:R3:W-:Y:S01]  /*2ed0*/  SYNCS.ARRIVE.TRANS64.RED.A1T0 RZ, [R0+URZ], RZ ;  /* 0x000000ff00ff79a7 */ /* 0x0087e200081004ff */
[----:B-1----:R-:W-:-:S02]  /*2ee0*/  LOP3.LUT P3, RZ, R6, 0x1, RZ, 0xc0, !PT ;  /* 0x0000000106ff7812 */ /* 0x002fc4000786c0ff */
[----:B------:R-:W-:-:S04]  /*2ef0*/  SEL R4, RZ, 0x1, P1 ;  /* 0x00000001ff047807 */ /* 0x000fc80000800000 */
[----:B------:R-:W-:Y:S02]  /*2f00*/  LOP3.LUT R10, R10, R4, RZ, 0x3c, !PT ;  /* 0x000000040a0a7212 */ /* 0x000fe400078e3cff */
[----:B---3--:R-:W-:-:S04]  /*2f10*/  SEL R0, RZ, 0x1, P0 ;  /* 0x00000001ff007807 */ /* 0x008fc80000000000 */
[----:B------:R-:W-:Y:S01]  /*2f20*/  LOP3.LUT R9, R9, R0, RZ, 0x3c, !PT ;  /* 0x0000000009097212 */ /* 0x000fe200078e3cff */
[----:B------:R-:W-:Y:S06]  /*2f30*/  @P3 BRA `(.L_x_53) ;  /* 0xfffffffc002c3947 */ /* 0x000fec000383ffff */
[----:B------:R-:W-:Y:S01]  /*2f40*/  ULEA UR4, UR5, UR6, 0x3 ;  /* 0x0000000605047291 */ /* 0x000fe2000f8e18ff */
[----:B------:R-:W-:-:S08]  /*2f50*/  SHF.L.U32 R2, R12, 0x1f, RZ ;  /* 0x0000001f0c027819 */ /* 0x000fd000000006ff */
[----:B------:R-:W1:Y:S02]  /*2f60*/  SYNCS.PHASECHK.TRANS64 P0, [UR4+0x80], R2 ;  /* 0x00008002ff0075a7 */ /* 0x000e640008001004 */
[----:B-1----:R-:W-:Y:S05]  /*2f70*/  @P0 BRA `(.L_x_54) ;  /* 0x0000000000080947 */ /* 0x002fea0003800000 */
[----:B------:R-:W1:Y:S02]  /*2f80*/  SYNCS.PHASECHK.TRANS64.TRYWAIT P0, [UR4+0x80], R2 ;  /* 0x00008002ff0075a7 */ /* 0x000e640008001104 */
[----:B-1----:R-:W-:Y:S05]  /*2f90*/  @!P0 BRA `(.L_x_55) ;  /* 0x0000006c00508947 */ /* 0x002fea0003800000 */
.L_x_54:
[----:B------:R-:W-:-:S04]  /*2fa0*/  UIADD3 UR7, UPT, UPT, UR5, 0x1, URZ ;  /* 0x0000000105077890 */ /* 0x000fc8000fffe0ff */
[----:B------:R-:W-:-:S04]  /*2fb0*/  UISETP.NE.AND UP0, UPT, UR7, 0x2, UPT ;  /* 0x000000020700788c */ /* 0x000fc8000bf05270 */
[----:B------:R-:W-:Y:S02]  /*2fc0*/  USEL UR8, URZ, 0x1, UP0 ;  /* 0x00000001ff087887 */ /* 0x000fe40008000000 */
[----:B------:R-:W-:-:S04]  /*2fd0*/  USEL UR7, UR7, URZ, UP0 ;  /* 0x000000ff07077287 */ /* 0x000fc80008000000 */
[----:B------:R-:W-:Y:S01]  /*2fe0*/  ULEA UR7, UR7, UR6, 0x3 ;  /* 0x0000000607077291 */ /* 0x000fe2000f8e18ff */
[----:B-1----:R-:W-:-:S04]  /*2ff0*/  LOP3.LUT R2, R12, UR8, RZ, 0x3c, !PT ;  /* 0x000000080c027c12 */ /* 0x002fc8000f8e3cff */
[----:B------:R-:W-:-:S04]  /*3000*/  SHF.L.U32 R0, R2, 0x1f, RZ ;  /* 0x0000001f02007819 */ /* 0x000fc800000006ff */
[----:B------:R-:W1:Y:S02]  /*3010*/  SYNCS.PHASECHK.TRANS64 P0, [UR7+0x80], R0 ;  /* 0x00008000ff0075a7 */ /* 0x000e640008001007 */
[----:B-1----:R-:W-:Y:S05]  /*3020*/  @P0 EXIT ;  /* 0x000000000000094d */ /* 0x002fea0003800000 */
[----:B------:R-:W-:Y:S02]  /*3030*/  SHF.L.U32 R2, R2, 0x1f, RZ ;  /* 0x0000001f02027819 */ /* 0x000fe400000006ff */
[----:B------:R-:W-:-:S07]  /*3040*/  MOV R0, UR7 ;  /* 0x0000000700007c02 */ /* 0x000fce0008000f00 */
.L_x_56:
[----:B-1----:R1:W3:Y:S02]  /*3050*/  SYNCS.PHASECHK.TRANS64.TRYWAIT P0, [R0+URZ+0x80], R2 ;  /* 0x00008002000075a7 */ /* 0x0022e400080011ff */
[----:B---3--:R-:W-:Y:S05]  /*3060*/  @!P0 NANOSLEEP.SYNCS 0x989680 ;  /* 0x009896800000895d */ /* 0x008fea0003900000 */
[----:B------:R-:W3:Y:S02]  /*3070*/  @!P0 SYNCS.PHASECHK.TRANS64 P0, [R0+URZ+0x80], R2 ;  /* 0x00008002000085a7 */ /* 0x000ee400080010ff */
[----:B---3--:R-:W-:Y:S05]  /*3080*/  @P0 EXIT ;  /* 0x000000000000094d */ /* 0x008fea0003800000 */
[----:B------:R-:W-:Y:S05]  /*3090*/  BRA `(.L_x_56) ;  /* 0xfffffffc00ec7947 */ /* 0x000fea000383ffff */
.L_x_49:
[----:B------:R-:W-:Y:S05]  /*30a0*/  BRA.U UP4, `(.L_x_57) ;  /* 0x0000001504947547 */ /* 0x000fea000b800000 */
[----:B------:R-:W-:Y:S01]  /*30b0*/  UMOV UR4, 0x40 ;  /* 0x0000004000047882 */ /* 0x000fe20000000000 */
[----:B------:R-:W-:Y:S01]  /*30c0*/  NOP ;  /* 0x0000000000007918 */ /* 0x000fe20000000000 */
[----:B------:R-:W-:Y:S01]  /*30d0*/  ULEA UR5, UR59, UR4, 0x18 ;  /* 0x000000043b057291 */ /* 0x000fe2000f8ec0ff */
[----:B------:R-:W-:Y:S02]  /*30e0*/  UMOV UR6, 0x400 ;  /* 0x0000040000067882 */ /* 0x000fe40000000000 */
[----:B------:R-:W-:-:S06]  /*30f0*/  ULEA UR6, UR59, UR6, 0x18 ;  /* 0x000000063b067291 */ /* 0x000fcc000f8ec0ff */
[----:B------:R-:W1:Y:S02]  /*3100*/  LDS.U8 R2, [UR5+0x1c] ;  /* 0x00001c05ff027984 */ /* 0x000e640008000000 */
[----:B-1----:R-:W-:-:S13]  /*3110*/  ISETP.NE.AND P0, PT, R2, RZ, PT ;  /* 0x000000ff0200720c */ /* 0x002fda0003f05270 */
[----:B------:R-:W-:Y:S05]  /*3120*/  @P0 BRA `(.L_x_58) ;  /* 0x0000000000580947 */ /* 0x000fea0003800000 */
[----:B------:R-:W-:-:S13]  /*3130*/  ELECT P0, URZ, PT ;  /* 0x0000000000ff782f */ /* 0x000fda0003800000 */
[----:B------:R-:W-:Y:S05]  /*3140*/  @!P0 BRA `(.L_x_59) ;  /* 0x0000000000608947 */ /* 0x000fea0003800000 */
[----:B------:R-:W-:Y:S01]  /*3150*/  UMOV UR4, 0x10 ;  /* 0x0000001000047882 */ /* 0x000fe20000000000 */
[----:B------:R-:W-:Y:S01]  /*3160*/  HFMA2 R2, -RZ, RZ, 0, 5.9604644775390625e-08 ;  /* 0x00000001ff027431 */ /* 0x000fe200000001ff */
[----:B------:R-:W-:-:S03]  /*3170*/  MOV R3, 0xffff ;  /* 0x0000ffff00037802 */ /* 0x000fc60000000f00 */
[----:B------:R-:W-:Y:S04]  /*3180*/  DEPBAR.LE SB1, 0x36 ;  /* 0x00009d800000791a */ /* 0x000fe80000000000 */
[----:B------:R-:W1:Y:S02]  /*3190*/  UTCATOMSWS.FIND_AND_SET.ALIGN UP0, UR4, UR4 ;  /* 0x00000004000475e3 */ /* 0x000e640008000800 */
[----:B-1----:R-:W-:Y:S01]  /*31a0*/  MOV R4, UR4 ;  /* 0x0000000400047c02 */ /* 0x002fe20008000f00 */
[----:B------:R-:W-:Y:S06]  /*31b0*/  BRA.U UP0, `(.L_x_60) ;  /* 0x0000000100187547 */ /* 0x000fec000b800000 */
.L_x_61:
[----:B------:R-:W-:Y:S05]  /*31c0*/  NANOSLEEP 0x64 ;  /* 0x000000640000795d */ /* 0x000fea0003800000 */
[----:B------:R-:W-:-:S05]  /*31d0*/  UMOV UR4, 0x10 ;  /* 0x0000001000047882 */ /* 0x000fca0000000000 */
[----:B------:R-:W-:Y:S04]  /*31e0*/  DEPBAR.LE SB1, 0x36 ;  /* 0x00009d800000791a */ /* 0x000fe80000000000 */
[----:B------:R-:W1:Y:S02]  /*31f0*/  UTCATOMSWS.FIND_AND_SET.ALIGN UP0, UR4, UR4 ;  /* 0x00000004000475e3 */ /* 0x000e640008000800 */
[----:B-1----:R-:W-:Y:S01]  /*3200*/  MOV R4, UR4 ;  /* 0x0000000400047c02 */ /* 0x002fe20008000f00 */
[----:B------:R-:W-:Y:S05]  /*3210*/  BRA.U !UP0, `(.L_x_61) ;  /* 0xfffffffd08e87547 */ /* 0x000fea000b83ffff */
.L_x_60:
[-C--:B------:R-:W-:Y:S02]  /*3220*/  SHF.L.U32 R3, R3, R4.reuse, RZ ;  /* 0x0000000403037219 */ /* 0x080fe400000006ff */
[----:B------:R-:W-:Y:S01]  /*3230*/  SHF.L.U32 R2, R2, R4, RZ ;  /* 0x0000000402027219 */ /* 0x000fe200000006ff */
[----:B------:R-:W-:Y:S02]  /*3240*/  IMAD.SHL.U32 R4, R4, 0x20, RZ ;  /* 0x0000002004047824 */ /* 0x000fe400078e00ff */
[----:B------:R1:W-:Y:S04]  /*3250*/  ATOMS.OR RZ, [UR5+0x14], R3 ;  /* 0x00001403ffff798c */ /* 0x0003e8000b000005 */
[----:B------:R1:W-:Y:S04]  /*3260*/  ATOMS.OR RZ, [UR5+0x18], R2 ;  /* 0x00001802ffff798c */ /* 0x0003e8000b000005 */
[----:B------:R1:W-:Y:S01]  /*3270*/  STS [UR6+0x100], R4 ;  /* 0x00010004ff007988 */ /* 0x0003e20008000806 */
[----:B------:R-:W-:Y:S05]  /*3280*/  BRA `(.L_x_59) ;  /* 0x0000000000107947 */ /* 0x000fea0003800000 */
.L_x_58:
[----:B------:R-:W-:-:S05]  /*3290*/  MOV R2, 0xffffffff ;  /* 0xffffffff00027802 */ /* 0x000fca0000000f00 */
[----:B------:R1:W-:Y:S02]  /*32a0*/  STS [UR6+0x100], R2 ;  /* 0x00010002ff007988 */ /* 0x0003e40008000806 */
[----:B-1----:R-:W-:Y:S02]  /*32b0*/  MOV R2, 0x32d0 ;  /* 0x000032d000027802 */ /* 0x002fe40000000f00 */
[----:B--2--5:R-:W-:Y:S05]  /*32c0*/  CALL.REL.NOINC `($__internal_1_$__cuda_sm10x_tcgen05_guardrail_trap_phase_invalid_during_alloc) ;  /* 0x0000007000707944 */ /* 0x024fea0003c00000 */
.L_x_59:
[----:B------:R-:W-:Y:S05]  /*32d0*/  WARPSYNC.ALL ;  /* 0x0000000000007948 */ /* 0x000fea0003800000 */
[----:B------:R-:W3:Y:S01]  /*32e0*/  S2UR UR4, SR_CgaCtaId ;  /* 0x00000000000479c3 */ /* 0x000ee20000008800 */
[----:B------:R-:W-:Y:S01]  /*32f0*/  UMOV UR49, 0x400 ;  /* 0x0000040000317882 */ /* 0x000fe20000000000 */
[----:B------:R-:W-:-:S06]  /*3300*/  NOP ;  /* 0x0000000000007918 */ /* 0x000fcc0000000000 */
[----:B------:R-:W-:Y:S06]  /*3310*/  BAR.ARV 0x6, 0xa0 ;  /* 0x0182800000007b1d */ /* 0x000fec0000002000 */
[----:B------:R-:W4:Y:S01]  /*3320*/  LDCU UR7, c[0x0][0x38c] ;  /* 0x00007180ff0777ac */ /* 0x000f220008000800 */
[----:B------:R-:W-:Y:S01]  /*3330*/  LOP3.LUT R0, R0, 0xffff, RZ, 0xc0, !PT ;  /* 0x0000ffff00007812 */ /* 0x000fe200078ec0ff */
[----:B------:R-:W-:Y:S02]  /*3340*/  HFMA2 R10, -RZ, RZ, 0, 0 ;  /* 0x00000000ff0a7431 */ /* 0x000fe400000001ff */
[----:B------:R-:W-:Y:S01]  /*3350*/  IMAD.MOV.U32 R11, RZ, RZ, 0x1 ;  /* 0x00000001ff0b7424 */ /* 0x000fe200078e00ff */
[----:B------:R-:W-:Y:S01]  /*3360*/  UMOV UR5, URZ ;  /* 0x000000ff00057c82 */ /* 0x000fe20008000000 */
[----:B------:R-:W-:Y:S01]  /*3370*/  R2UR UR51, R0 ;  /* 0x00000000003372ca */ /* 0x000fe200000e0000 */
[----:B------:R-:W-:Y:S01]  /*3380*/  IMAD.U32 R19, RZ, RZ, UR5 ;  /* 0x00000005ff137e24 */ /* 0x000fe2000f8e00ff */
[----:B------:R-:W-:Y:S01]  /*3390*/  CS2R R8, SRZ ;  /* 0x0000000000087805 */ /* 0x000fe2000001ff00 */
[----:B------:R-:W-:Y:S01]  /*33a0*/  UMOV UR46, URZ ;  /* 0x000000ff002e7c82 */ /* 0x000fe20008000000 */
[----:B------:R-:W-:Y:S01]  /*33b0*/  UMOV UR58, URZ ;  /* 0x000000ff003a7c82 */ /* 0x000fe20008000000 */
[----:B---3--:R-:W-:Y:S01]  /*33c0*/  ULEA UR49, UR4, UR49, 0x18 ;  /* 0x0000003104317291 */ /* 0x008fe2000f8ec0ff */
[----:B------:R-:W3:Y:S03]  /*33d0*/  LDCU UR4, c[0x0][0x38c] ;  /* 0x00007180ff0477ac */ /* 0x000ee60008000800 */
[----:B------:R-:W-:-:S02]  /*33e0*/  UIADD3 UR6, UPT, UPT, UR49, 0x8400, URZ ;  /* 0x0000840031067890 */ /* 0x000fc4000fffe0ff */
[----:B----4-:R-:W-:-:S03]  /*33f0*/  UIADD3 UR7, UPT, UPT, UR7, 0xff, URZ ;  /* 0x000000ff07077890 */ /* 0x010fc6000fffe0ff */
[----:B-1----:R-:W1:Y:S01]  /*3400*/  LDS R2, [UR49+0x100] ;  /* 0x00010031ff027984 */ /* 0x002e620008000800 */
[----:B------:R-:W-:Y:S02]  /*3410*/  UIADD3 UR10, UPT, UPT, UR49, 0x28c00, URZ ;  /* 0x00028c00310a7890 */ /* 0x000fe4000fffe0ff */
[----:B------:R-:W-:Y:S02]  /*3420*/  UIADD3 UR5, UPT, UPT, UR49, 0x18400, URZ ;  /* 0x0001840031057890 */ /* 0x000fe4000fffe0ff */
[----:B------:R-:W-:Y:S02]  /*3430*/  UIADD3 UR8, UPT, UPT, UR49, 0x28400, URZ ;  /* 0x0002840031087890 */ /* 0x000fe4000fffe0ff */
[----:B------:R-:W-:Y:S02]  /*3440*/  USHF.R.U32.HI UR9, URZ, 0x4, UR6 ;  /* 0x00000004ff097899 */ /* 0x000fe40008011606 */
[----:B------:R-:W-:Y:S02]  /*3450*/  USHF.R.U32.HI UR6, URZ, 0x4, UR5 ;  /* 0x00000004ff067899 */ /* 0x000fe40008011605 */
[----:B---3--:R-:W-:-:S02]  /*3460*/  UISETP.GE.AND UP3, UPT, UR4, 0x1, UPT ;  /* 0x000000010400788c */ /* 0x008fc4000bf66270 */
[----:B------:R-:W-:Y:S02]  /*3470*/  USHF.R.S32.HI UR4, URZ, 0x1f, UR7 ;  /* 0x0000001fff047899 */ /* 0x000fe40008011407 */
[----:B------:R-:W-:Y:S02]  /*3480*/  USHF.R.U32.HI UR5, URZ, 0x4, UR8 ;  /* 0x00000004ff057899 */ /* 0x000fe40008011608 */
[----:B------:R-:W-:Y:S02]  /*3490*/  ULEA.HI UR7, UR4, UR7, URZ, 0x8 ;  /* 0x0000000704077291 */ /* 0x000fe4000f8f40ff */
[----:B------:R-:W-:Y:S02]  /*34a0*/  USHF.R.U32.HI UR4, URZ, 0x4, UR10 ;  /* 0x00000004ff047899 */ /* 0x000fe4000801160a */
[----:B------:R-:W-:Y:S02]  /*34b0*/  ULOP3.LUT UR6, UR6, 0x3fff, URZ, 0xc0, !UPT ;  /* 0x00003fff06067892 */ /* 0x000fe4000f8ec0ff */
[----:B------:R-:W-:-:S02]  /*34c0*/  ULOP3.LUT UR4, UR4, 0x3fff, URZ, 0xc0, !UPT ;  /* 0x00003fff04047892 */ /* 0x000fc4000f8ec0ff */
[----:B------:R-:W-:Y:S02]  /*34d0*/  ULOP3.LUT UR9, UR9, 0x3fff, URZ, 0xc0, !UPT ;  /* 0x00003fff09097892 */ /* 0x000fe4000f8ec0ff */
[----:B------:R-:W-:Y:S02]  /*34e0*/  ULOP3.LUT UR5, UR5, 0x3fff, URZ, 0xc0, !UPT ;  /* 0x00003fff05057892 */ /* 0x000fe4000f8ec0ff */
[----:B------:R-:W-:Y:S02]  /*34f0*/  ULOP3.LUT UR4, UR4, 0x10000, URZ, 0xfc, !UPT ;  /* 0x0001000004047892 */ /* 0x000fe4000f8efcff */
[----:B------:R-:W-:Y:S02]  /*3500*/  USHF.R.S32.HI UR20, URZ, 0x8, UR7 ;  /* 0x00000008ff147899 */ /* 0x000fe40008011407 */
[----:B------:R-:W-:Y:S02]  /*3510*/  ULOP3.LUT UR6, UR6, 0x10000, URZ, 0xfc, !UPT ;  /* 0x0001000006067892 */ /* 0x000fe4000f8efcff */
[----:B------:R-:W-:Y:S01]  /*3520*/  ULOP3.LUT UR7, UR9, 0x10000, URZ, 0xfc, !UPT ;  /* 0x0001000009077892 */ /* 0x000fe2000f8efcff */
[----:B------:R-:W-:Y:S01]  /*3530*/  IMAD.U32 R18, RZ, RZ, UR4 ;  /* 0x00000004ff127e24 */ /* 0x000fe2000f8e00ff */
[----:B------:R-:W-:Y:S01]  /*3540*/  ULOP3.LUT UR5, UR5, 0x10000, URZ, 0xfc, !UPT ;  /* 0x0001000005057892 */ /* 0x000fe2000f8efcff */
[----:B------:R-:W-:Y:S01]  /*3550*/  IMAD.U32 R12, RZ, RZ, UR20 ;  /* 0x00000014ff0c7e24 */ /* 0x000fe2000f8e00ff */
[----:B------:R-:W-:Y:S01]  /*3560*/  UISETP.LT.AND UP0, UPT, UR20, 0x1, UPT ;  /* 0x000000011400788c */ /* 0x000fe2000bf01270 */
[----:B-1----:R-:W-:Y:S01]  /*3570*/  R2UR UR45, R2 ;  /* 0x00000000022d72ca */ /* 0x002fe200000e0000 */
[----:B------:R-:W-:Y:S01]  /*3580*/  IMAD.U32 R16, RZ, RZ, UR6 ;  /* 0x00000006ff107e24 */ /* 0x000fe2000f8e00ff */
[----:B------:R-:W-:Y:S01]  /*3590*/  MOV R15, UR7 ;  /* 0x00000007000f7c02 */ /* 0x000fe20008000f00 */
[----:B------:R-:W-:Y:S01]  /*35a0*/  USEL UR20, UR20, 0x1, !UP0 ;  /* 0x0000000114147887 */ /* 0x000fe2000c000000 */
[----:B------:R-:W-:Y:S01]  /*35b0*/  MOV R17, UR5 ;  /* 0x0000000500117c02 */ /* 0x000fe20008000f00 */
[----:B------:R-:W-:Y:S01]  /*35c0*/  UMOV UR56, URZ ;  /* 0x000000ff00387c82 */ /* 0x000fe20008000000 */
[----:B------:R-:W-:Y:S01]  /*35d0*/  UMOV UR54, URZ ;  /* 0x000000ff00367c82 */ /* 0x000fe20008000000 */
[----:B------:R-:W-:-:S06]  /*35e0*/  UMOV UR52, URZ ;  /* 0x000000ff00347c82 */ /* 0x000fcc0008000000 */
[----:B------:R-:W-:Y:S02]  /*35f0*/  UIADD3 UR12, UPT, UPT, UR45, 0x100, URZ ;  /* 0x000001002d0c7890 */ /* 0x000fe4000fffe0ff */
[----:B------:R-:W-:Y:S02]  /*3600*/  UIADD3 UR14, UPT, UPT, UR45, 0x104, URZ ;  /* 0x000001042d0e7890 */ /* 0x000fe4000fffe0ff */
[----:B------:R-:W-:Y:S02]  /*3610*/  UIADD3 UR13, UPT, UPT, UR45, 0x10c, URZ ;  /* 0x0000010c2d0d7890 */ /* 0x000fe4000fffe0ff */
[----:B------:R-:W-:Y:S01]  /*3620*/  UIADD3 UR16, UPT, UPT, UR45, 0x40000100, URZ ;  /* 0x400001002d107890 */ /* 0x000fe2000fffe0ff */
[----:B------:R-:W-:Y:S01]  /*3630*/  MOV R25, UR12 ;  /* 0x0000000c00197c02 */ /* 0x000fe20008000f00 */
[----:B------:R-:W-:Y:S01]  /*3640*/  UIADD3 UR15, UPT, UPT, UR45, 0x40000108, URZ ;  /* 0x400001082d0f7890 */ /* 0x000fe2000fffe0ff */
[----:B------:R-:W-:Y:S01]  /*3650*/  MOV R23, UR14 ;  /* 0x0000000e00177c02 */ /* 0x000fe20008000f00 */
[----:B------:R-:W-:Y:S01]  /*3660*/  UIADD3 UR76, UPT, UPT, UR45, -0x7fffff00, URZ ;  /* 0x800001002d4c7890 */ /* 0x000fe2000fffe0ff */
[----:B------:R-:W-:Y:S01]  /*3670*/  IMAD.U32 R22, RZ, RZ, UR13 ;  /* 0x0000000dff167e24 */ /* 0x000fe2000f8e00ff */
[----:B------:R-:W-:Y:S01]  /*3680*/  UIADD3 UR74, UPT, UPT, UR45, -0x3fffff00, URZ ;  /* 0xc00001002d4a7890 */ /* 0x000fe2000fffe0ff */
[----:B------:R-:W-:Y:S01]  /*3690*/  MOV R21, UR16 ;  /* 0x0000001000157c02 */ /* 0x000fe20008000f00 */
[----:B------:R-:W-:Y:S01]  /*36a0*/  UIADD3 UR77, UPT, UPT, UR45, -0x7ffffef8, URZ ;  /* 0x800001082d4d7890 */ /* 0x000fe2000fffe0ff */
[----:B------:R-:W-:Y:S01]  /*36b0*/  IMAD.U32 R20, RZ, RZ, UR15 ;  /* 0x0000000fff147e24 */ /* 0x000fe2000f8e00ff */
[----:B------:R-:W-:-:S02]  /*36c0*/  UIADD3 UR72, UPT, UPT, UR45, 0x40000104, URZ ;  /* 0x400001042d487890 */ /* 0x000fc4000fffe0ff */
[----:B------:R-:W-:Y:S02]  /*36d0*/  UIADD3 UR75, UPT, UPT, UR45, -0x3ffffef8, URZ ;  /* 0xc00001082d4b7890 */ /* 0x000fe4000fffe0ff */
[----:B------:R-:W-:Y:S02]  /*36e0*/  UIADD3 UR11, UPT, UPT, UR45, 0x108, URZ ;  /* 0x000001082d0b7890 */ /* 0x000fe4000fffe0ff */
[----:B------:R-:W-:Y:S02]  /*36f0*/  UIADD3 UR70, UPT, UPT, UR45, -0x7ffffefc, URZ ;  /* 0x800001042d467890 */ /* 0x000fe4000fffe0ff */
[----:B------:R-:W-:Y:S02]  /*3700*/  UIADD3 UR68, UPT, UPT, UR45, -0x3ffffefc, URZ ;  /* 0xc00001042d447890 */ /* 0x000fe4000fffe0ff */
[----:B------:R-:W-:Y:S01]  /*3710*/  USHF.R.U32.HI UR4, URZ, 0x11, UR14 ;  /* 0x00000011ff047899 */ /* 0x000fe2000801160e */
[----:B------:R-:W-:Y:S01]  /*3720*/  IMAD.U32 R24, RZ, RZ, UR11 ;  /* 0x0000000bff187e24 */ /* 0x000fe2000f8e00ff */
[----:B------:R-:W-:-:S02]  /*3730*/  USHF.R.U32.HI UR12, URZ, 0x11, UR12 ;  /* 0x00000011ff0c7899 */ /* 0x000fc4000801160c */
[----:B------:R-:W-:Y:S02]  /*3740*/  USHF.R.U32.HI UR10, URZ, 0x11, UR16 ;  /* 0x00000011ff0a7899 */ /* 0x000fe40008011610 */
[----:B------:R-:W-:Y:S02]  /*3750*/  USHF.R.U32.HI UR8, URZ, 0x11, UR76 ;  /* 0x00000011ff087899 */ /* 0x000fe4000801164c */
[----:B------:R-:W-:Y:S02]  /*3760*/  USHF.R.U32.HI UR6, URZ, 0x11, UR74 ;  /* 0x00000011ff067899 */ /* 0x000fe4000801164a */
[----:B------:R-:W-:Y:S02]  /*3770*/  USHF.R.U32.HI UR14, URZ, 0x1a, UR13 ;  /* 0x0000001aff0e7899 */ /* 0x000fe4000801160d */
[----:B------:R-:W-:Y:S02]  /*3780*/  USHF.R.U32.HI UR7, URZ, 0x1a, UR77 ;  /* 0x0000001aff077899 */ /* 0x000fe4000801164d */
[----:B------:R-:W-:-:S02]  /*3790*/  USHF.R.U32.HI UR13, URZ, 0x11, UR72 ;  /* 0x00000011ff0d7899 */ /* 0x000fc40008011648 */
[----:B------:R-:W-:Y:S02]  /*37a0*/  USHF.R.U32.HI UR9, URZ, 0x1a, UR15 ;  /* 0x0000001aff097899 */ /* 0x000fe4000801160f */
[----:B------:R-:W-:Y:S02]  /*37b0*/  USHF.R.U32.HI UR5, URZ, 0x1a, UR75 ;  /* 0x0000001aff057899 */ /* 0x000fe4000801164b */
[----:B------:R-:W-:Y:S02]  /*37c0*/  UIADD3 UR73, UPT, UPT, UR45, 0x4000010c, URZ ;  /* 0x4000010c2d497890 */ /* 0x000fe4000fffe0ff */
[----:B------:R-:W-:Y:S02]  /*37d0*/  UIADD3 UR71, UPT, UPT, UR45, -0x7ffffef4, URZ ;  /* 0x8000010c2d477890 */ /* 0x000fe4000fffe0ff */
[----:B------:R-:W-:Y:S02]  /*37e0*/  UIADD3 UR69, UPT, UPT, UR45, -0x3ffffef4, URZ ;  /* 0xc000010c2d457890 */ /* 0x000fe4000fffe0ff */
[----:B------:R-:W-:-:S02]  /*37f0*/  USHF.R.U32.HI UR15, URZ, 0x11, UR70 ;  /* 0x00000011ff0f7899 */ /* 0x000fc40008011646 */
[----:B------:R-:W-:Y:S02]  /*3800*/  USHF.R.U32.HI UR17, URZ, 0x11, UR68 ;  /* 0x00000011ff117899 */ /* 0x000fe40008011644 */
[----:B------:R-:W-:Y:S02]  /*3810*/  ULOP3.LUT UR12, UR12, 0x6000, URZ, 0xc0, !UPT ;  /* 0x000060000c0c7892 */ /* 0x000fe4000f8ec0ff */
[----:B------:R-:W-:Y:S02]  /*3820*/  ULOP3.LUT UR10, UR10, 0x6000, URZ, 0xc0, !UPT ;  /* 0x000060000a0a7892 */ /* 0x000fe4000f8ec0ff */
[----:B------:R-:W-:Y:S02]  /*3830*/  ULOP3.LUT UR8, UR8, 0x6000, URZ, 0xc0, !UPT ;  /* 0x0000600008087892 */ /* 0x000fe4000f8ec0ff */
[----:B------:R-:W-:Y:S02]  /*3840*/  ULOP3.LUT UR60, UR6, 0x6000, URZ, 0xc0, !UPT ;  /* 0x00006000063c7892 */ /* 0x000fe4000f8ec0ff */
[----:B------:R-:W-:-:S02]  /*3850*/  ULOP3.LUT UR63, UR7, 0x30, URZ, 0xc0, !UPT ;  /* 0x00000030073f7892 */ /* 0x000fc4000f8ec0ff */
[----:B------:R-:W-:Y:S02]  /*3860*/  ULOP3.LUT UR6, UR13, 0x6000, URZ, 0xc0, !UPT ;  /* 0x000060000d067892 */ /* 0x000fe4000f8ec0ff */
[----:B------:R-:W-:Y:S02]  /*3870*/  USHF.R.U32.HI UR11, URZ, 0x1a, UR11 ;  /* 0x0000001aff0b7899 */ /* 0x000fe4000801160b */
[----:B------:R-:W-:Y:S02]  /*3880*/  ULOP3.LUT UR61, UR5, 0x30, URZ, 0xc0, !UPT ;  /* 0x00000030053d7892 */ /* 0x000fe4000f8ec0ff */
[----:B------:R-:W-:Y:S02]  /*3890*/  ULOP3.LUT UR7, UR4, 0x6000, URZ, 0xc0, !UPT ;  /* 0x0000600004077892 */ /* 0x000fe4000f8ec0ff */
[----:B------:R-:W-:Y:S02]  /*38a0*/  UIADD3 UR13, UPT, UPT, -UR20, URZ, URZ ;  /* 0x000000ff140d7290 */ /* 0x000fe4000fffe1ff */
[----:B------:R-:W-:-:S02]  /*38b0*/  USHF.R.U32.HI UR16, URZ, 0x1a, UR73 ;  /* 0x0000001aff107899 */ /* 0x000fc40008011649 */
[----:B------:R-:W-:Y:S02]  /*38c0*/  USHF.R.U32.HI UR18, URZ, 0x1a, UR71 ;  /* 0x0000001aff127899 */ /* 0x000fe40008011647 */
[----:B------:R-:W-:Y:S01]  /*38d0*/  USHF.R.U32.HI UR19, URZ, 0x1a, UR69 ;  /* 0x0000001aff137899 */ /* 0x000fe20008011645 */
[----:B------:R-:W-:Y:S01]  /*38e0*/  MOV R14, UR13 ;  /* 0x0000000d000e7c02 */ /* 0x000fe20008000f00 */
[----:B------:R-:W-:Y:S02]  /*38f0*/  ULOP3.LUT UR5, UR15, 0x6000, URZ, 0xc0, !UPT ;  /* 0x000060000f057892 */ /* 0x000fe4000f8ec0ff */
[----:B------:R-:W-:Y:S02]  /*3900*/  ULOP3.LUT UR4, UR17, 0x6000, URZ, 0xc0, !UPT ;  /* 0x0000600011047892 */ /* 0x000fe4000f8ec0ff */
[----:B------:R-:W-:Y:S02]  /*3910*/  ULOP3.LUT UR66, UR12, 0x8a0, URZ, 0xfc, !UPT ;  /* 0x000008a00c427892 */ /* 0x000fe4000f8efcff */
[----:B------:R-:W-:-:S02]  /*3920*/  ULOP3.LUT UR64, UR10, 0x8a0, URZ, 0xfc, !UPT ;  /* 0x000008a00a407892 */ /* 0x000fc4000f8efcff */
[----:B------:R-:W-:Y:S02]  /*3930*/  ULOP3.LUT UR62, UR8, 0x8a0, URZ, 0xfc, !UPT ;  /* 0x000008a0083e7892 */ /* 0x000fe4000f8efcff */
[----:B------:R-:W-:Y:S02]  /*3940*/  ULOP3.LUT UR60, UR60, 0x8a0, URZ, 0xfc, !UPT ;  /* 0x000008a03c3c7892 */ /* 0x000fe4000f8efcff */
        /* <DEDUP_REMOVED lines=10> */
[----:B------:R-:W-:Y:S02]  /*39f0*/  UPRMT UR67, UR11, 0x5410, UR66 ;  /* 0x000054100b437896 */ /* 0x000fe40008000042 */
[----:B------:R-:W-:Y:S02]  /*3a00*/  UPRMT UR65, UR9, 0x5410, UR64 ;  /* 0x0000541009417896 */ /* 0x000fe40008000040 */
[----:B------:R-:W-:Y:S02]  /*3a10*/  UPRMT UR63, UR63, 0x5410, UR62 ;  /* 0x000054103f3f7896 */ /* 0x000fe4000800003e */
[----:B------:R-:W-:Y:S02]  /*3a20*/  UPRMT UR61, UR61, 0x5410, UR60 ;  /* 0x000054103d3d7896 */ /* 0x000fe4000800003c */
[----:B------:R-:W-:Y:S02]  /*3a30*/  UPRMT UR59, UR14, 0x5410, UR7 ;  /* 0x000054100e3b7896 */ /* 0x000fe40008000007 */
[----:B------:R-:W-:-:S02]  /*3a40*/  UPRMT UR57, UR16, 0x5410, UR6 ;  /* 0x0000541010397896 */ /* 0x000fc40008000006 */
[----:B------:R-:W-:Y:S02]  /*3a50*/  UPRMT UR55, UR18, 0x5410, UR5 ;  /* 0x0000541012377896 */ /* 0x000fe40008000005 */
[----:B------:R-:W-:Y:S01]  /*3a60*/  UPRMT UR53, UR19, 0x5410, UR4 ;  /* 0x0000541013357896 */ /* 0x000fe20008000004 */
[----:B------:R-:W-:Y:S01]  /*3a70*/  UMOV UR66, URZ ;  /* 0x000000ff00427c82 */ /* 0x000fe20008000000 */
[----:B------:R-:W-:Y:S01]  /*3a80*/  UMOV UR64, URZ ;  /* 0x000000ff00407c82 */ /* 0x000fe20008000000 */
[----:B------:R-:W-:Y:S01]  /*3a90*/  UMOV UR62, URZ ;  /* 0x000000ff003e7c82 */ /* 0x000fe20008000000 */
[----:B------:R-:W-:-:S08]  /*3aa0*/  UMOV UR60, URZ ;  /* 0x000000ff003c7c82 */ /* 0x000fd00008000000 */
.L_x_68:
[----:B------:R-:W-:Y:S02]  /*3ab0*/  LEA R0, R10, UR49, 0x3 ;  /* 0x000000310a007c11 */ /* 0x000fe4000f8e18ff */
[----:B------:R-:W-:Y:S02]  /*3ac0*/  SHF.L.U32 R2, R9, 0x1f, RZ ;  /* 0x0000001f09027819 */ /* 0x000fe400000006ff */
[----:B------:R-:W-:Y:S01]  /*3ad0*/  PLOP3.LUT P0, PT, PT, PT, UP3, 0x80, 0x8 ;  /* 0x000000000008781c */ /* 0x000fe20003f0f038 */
[----:B------:R-:W-:Y:S01]  /*3ae0*/  VIADD R3, R0, 0x80 ;  /* 0x0000008000037836 */ /* 0x000fe20000000000 */
[----:B-1----:R-:W1:Y:S02]  /*3af0*/  SYNCS.PHASECHK.TRANS64.TRYWAIT P1, [R0+URZ+0x70], R2 ;  /* 0x00007002000075a7 */ /* 0x002e6400080211ff */
[----:B-1--4-:R-:W-:Y:S09]  /*3b00*/  @!P1 BRA `(.L_x_62) ;  /* 0x00000060008c9947 */ /* 0x012ff20003800000 */
.L_x_149:
[----:B------:R-:W-:Y:S01]  /*3b10*/  LEA R4, R10, UR49, 0x4 ;  /* 0x000000310a047c11 */ /* 0x000fe2000f8e20ff */
[----:B------:R-:W-:Y:S01]  /*3b20*/  @UP3 ULEA UR4, UR46, UR49, 0x3 ;  /* 0x000000312e043291 */ /* 0x000fe2000f8e18ff */
[----:B------:R-:W-:Y:S02]  /*3b30*/  R2UR UR5, R19 ;  /* 0x00000000130572ca */ /* 0x000fe400000e0000 */
[----:B------:R-:W-:Y:S02]  /*3b40*/  PLOP3.LUT P2, PT, PT, PT, PT, 0x80, 0x8 ;  /* 0x000000000008781c */ /* 0x000fe40003f4f070 */
[----:B------:R-:W3:Y:S01]  /*3b50*/  LDS.128 R4, [R4+0xe0] ;  /* 0x0000e00004047984 */ /* 0x000ee20000000c00 */
[----:B------:R-:W-:Y:S02]  /*3b60*/  PRMT R3, RZ, 0x654, R3 ;  /* 0x00000654ff037816 */ /* 0x000fe40000000003 */
[----:B-1----:R-:W-:Y:S01]  /*3b70*/  @P0 SHF.L.U32 R2, R8, 0x1f, RZ ;  /* 0x0000001f08020819 */ /* 0x002fe200000006ff */
[----:B------:R-:W-:Y:S01]  /*3b80*/  @!PT LDS RZ, [RZ] ;  /* 0x00000000fffff984 */ /* 0x000fe20000000800 */
[----:B------:R-:W-:Y:S01]  /*3b90*/  @!PT LDS RZ, [RZ] ;  /* 0x00000000fffff984 */ /* 0x000fe20000000800 */
[----:B------:R-:W-:Y:S01]  /*3ba0*/  @!PT LDS RZ, [RZ] ;  /* 0x00000000fffff984 */ /* 0x000fe20000000800 */
[----:B------:R-:W-:Y:S01]  /*3bb0*/  @!PT LDS RZ, [RZ] ;  /* 0x00000000fffff984 */ /* 0x000fe20000000800 */
[----:B------:R1:W-:Y:S06]  /*3bc0*/  MEMBAR.ALL.CTA ;  /* 0x0000000000007992 */ /* 0x0003ec0000008000 */
[----:B-1----:R-:W1:Y:S01]  /*3bd0*/  FENCE.VIEW.ASYNC.S ;  /* 0x00000000000073c6 */ /* 0x002e620000000000 */
[----:B------:R-:W-:Y:S01]  /*3be0*/  SHF.L.U32 R0, R11, 0x1f, RZ ;  /* 0x0000001f0b007819 */ /* 0x000fe200000006ff */
[----:B------:R-:W-:-:S02]  /*3bf0*/  ULEA UR6, UR5, UR49, 0x3 ;  /* 0x0000003105067291 */ /* 0x000fc4000f8e18ff */
[----:B------:R-:W-:-:S04]  /*3c00*/  ULEA UR44, UR5, UR45, 0x7 ;  /* 0x0000002d052c7291 */ /* 0x000fc8000f8e38ff */
[----:B------:R-:W-:Y:S01]  /*3c10*/  IMAD.U32 R13, RZ, RZ, UR6 ;  /* 0x00000006ff0d7e24 */ /* 0x000fe2000f8e00ff */
[----:B-1----:R1:W-:Y:S01]  /*3c20*/  SYNCS.ARRIVE.TRANS64.RED.A1T0 RZ, [R3+URZ], RZ ;  /* 0x000000ff03ff79a7 */ /* 0x0023e200081004ff */
[----:B------:R1:W4:Y:S01]  /*3c30*/  @P0 SYNCS.PHASECHK.TRANS64.TRYWAIT P2, [UR4], R2 ;  /* 0x00000002ff0005a7 */ /* 0x0003220008041104 */
[----:B---3--:R-:W-:Y:S01]  /*3c40*/  LOP3.LUT P1, RZ, R6, 0x1, RZ, 0xc0, !PT ;  /* 0x0000000106ff7812 */ /* 0x008fe2000782c0ff */
[----:B------:R-:W3:Y:S02]  /*3c50*/  SYNCS.PHASECHK.TRANS64.TRYWAIT P0, [UR6+0xa0], R0 ;  /* 0x0000a000ff0075a7 */ /* 0x000ee40008001106 */
[----:B-1-34-:R-:W-:Y:S10]  /*3c60*/  @!P0 BRA `(.L_x_63) ;  /* 0x0000006000488947 */ /* 0x01aff40003800000 */
.L_x_151:
[----:B------:R-:W-:Y:S01]  /*3c70*/  IADD3 R10, PT, PT, R10, 0x1, RZ ;  /* 0x000000010a0a7810 */ /* 0x000fe20007ffe0ff */
[----:B------:R-:W-:Y:S06]  /*3c80*/  BRA.U !UP3, `(.L_x_64) ;  /* 0x000000050b707547 */ /* 0x000fec000b800000 */
[----:B------:R-:W-:Y:S01]  /*3c90*/  R2UR UR48, R14 ;  /* 0x000000000e3072ca */ /* 0x000fe200000e0000 */
[----:B------:R-:W-:Y:S01]  /*3ca0*/  UMOV UR9, URZ ;  /* 0x000000ff00097c82 */ /* 0x000fe20008000000 */
[----:B------:R-:W-:Y:S01]  /*3cb0*/  R2UR UR47, R12 ;  /* 0x000000000c2f72ca */ /* 0x000fe200000e0000 */
[----:B------:R-:W-:-:S14]  /*3cc0*/  UMOV UR5, UR46 ;  /* 0x0000002e00057c82 */ /* 0x000fdc0008000000 */
.L_x_67:
[----:B------:R-:W-:Y:S02]  /*3cd0*/  UIADD3 UR48, UPT, UPT, UR48, 0x1, URZ ;  /* 0x0000000130307890 */ /* 0x000fe4000fffe0ff */
[----:B------:R-:W-:Y:S02]  /*3ce0*/  ULEA UR7, UR5, UR49, 0x3 ;  /* 0x0000003105077291 */ /* 0x000fe4000f8e18ff */
[----:B------:R-:W-:Y:S01]  /*3cf0*/  UISETP.NE.AND UP0, UPT, UR48, URZ, UPT ;  /* 0x000000ff3000728c */ /* 0x000fe2000bf05270 */
[----:B---34-:R-:W-:Y:S10]  /*3d00*/  @P2 BRA `(.L_x_65) ;  /* 0x00000000000c2947 */ /* 0x018ff40003800000 */
[----:B-1----:R-:W-:Y:S04]  /*3d10*/  SHF.L.U32 R2, R8, 0x1f, RZ ;  /* 0x0000001f08027819 */ /* 0x002fe800000006ff */
[----:B------:R-:W1:Y:S02]  /*3d20*/  SYNCS.PHASECHK.TRANS64.TRYWAIT P0, [UR7], R2 ;  /* 0x00000002ff0075a7 */ /* 0x000e640008001107 */
[----:B-1----:R-:W-:Y:S05]  /*3d30*/  @!P0 BRA `(.L_x_66) ;  /* 0x0000006000308947 */ /* 0x002fea0003800000 */
.L_x_65:
[----:B------:R-:W-:Y:S01]  /*3d40*/  UISETP.NE.AND UP1, UPT, UR47, 0x1, UPT ;  /* 0x000000012f00788c */ /* 0x000fe2000bf25270 */
[----:B------:R-:W-:Y:S01]  /*3d50*/  PLOP3.LUT P2, PT, PT, PT, PT, 0x80, 0x8 ;  /* 0x000000000008781c */ /* 0x000fe20003f4f070 */
[----:B------:R-:W-:Y:S01]  /*3d60*/  UIADD3 UR4, UPT, UPT, UR5, 0x1, URZ ;  /* 0x0000000105047890 */ /* 0x000fe2000fffe0ff */
[----:B------:R-:W-:Y:S01]  /*3d70*/  R2UR UR10, R17 ;  /* 0x00000000110a72ca */ /* 0x000fe200000e0000 */
[----:B------:R-:W-:Y:S01]  /*3d80*/  UIADD3 UR50, UPT, UPT, UR7, 0x10, URZ ;  /* 0x0000001007327890 */ /* 0x000fe2000fffe0ff */
[----:B------:R-:W-:Y:S01]  /*3d90*/  R2UR UR8, R18 ;  /* 0x00000000120872ca */ /* 0x000fe200000e0000 */
[----:B------:R-:W-:Y:S01]  /*3da0*/  UISETP.NE.AND UP2, UPT, UR4, 0x2, UPT ;  /* 0x000000020400788c */ /* 0x000fe2000bf45270 */
[----:B------:R-:W-:Y:S01]  /*3db0*/  PLOP3.LUT P0, PT, PT, PT, UP1, 0x80, 0x8 ;  /* 0x000000000008781c */ /* 0x000fe20003f0f018 */
[----:B------:R-:W-:Y:S01]  /*3dc0*/  UIADD3 UR47, UPT, UPT, UR47, -0x1, URZ ;  /* 0xffffffff2f2f7890 */ /* 0x000fe2000fffe0ff */
[----:B------:R-:W-:Y:S01]  /*3dd0*/  R2UR UR14, R16 ;  /* 0x00000000100e72ca */ /* 0x000fe200000e0000 */
[----:B------:R-:W-:Y:S01]  /*3de0*/  USEL UR6, URZ, 0x1, UP2 ;  /* 0x00000001ff067887 */ /* 0x000fe20009000000 */
[----:B------:R-:W-:Y:S01]  /*3df0*/  R2UR UR12, R15 ;  /* 0x000000000f0c72ca */ /* 0x000fe200000e0000 */
[----:B------:R-:W-:Y:S01]  /*3e00*/  USEL UR46, UR4, URZ, UP2 ;  /* 0x000000ff042e7287 */ /* 0x000fe20009000000 */
[----:B------:R-:W-:Y:S01]  /*3e10*/  UMOV UR11, 0x4008 ;  /* 0x00004008000b7882 */ /* 0x000fe20000000000 */
[----:B------:R-:W-:Y:S02]  /*3e20*/  UMOV UR43, 0x4008 ;  /* 0x00004008002b7882 */ /* 0x000fe40000000000 */
[----:B------:R-:W-:Y:S01]  /*3e30*/  @UP1 ULEA UR4, UR46, UR49, 0x3 ;  /* 0x000000312e041291 */ /* 0x000fe2000f8e18ff */
[----:B------:R-:W-:Y:S01]  /*3e40*/  LOP3.LUT R8, R8, UR6, RZ, 0x3c, !PT ;  /* 0x0000000608087c12 */ /* 0x000fe2000f8e3cff */
[----:B------:R-:W-:Y:S02]  /*3e50*/  ULEA UR10, UR5, UR10, 0x6 ;  /* 0x0000000a050a7291 */ /* 0x000fe4000f8e30ff */
[----:B------:R-:W-:Y:S01]  /*3e60*/  ULEA UR8, UR5, UR8, 0x6 ;  /* 0x0000000805087291 */ /* 0x000fe2000f8e30ff */
[----:B-1----:R-:W-:Y:S01]  /*3e70*/  @P0 SHF.L.U32 R0, R8, 0x1f, RZ ;  /* 0x0000001f08000819 */ /* 0x002fe200000006ff */
[----:B------:R-:W-:Y:S02]  /*3e80*/  UIADD3 UR42, UPT, UPT, UR10, 0x20, URZ ;  /* 0x000000200a2a7890 */ /* 0x000fe4000fffe0ff */
[----:B------:R-:W-:Y:S01]  /*3e90*/  UISETP.NE.U32.AND UP1, UPT, UR9, URZ, UPT ;  /* 0x000000ff0900728c */ /* 0x000fe2000bf25070 */
[----:B------:R3:W4:Y:S01]  /*3ea0*/  @P0 SYNCS.PHASECHK.TRANS64.TRYWAIT P2, [UR4], R0 ;  /* 0x00000000ff0005a7 */ /* 0x0007220008041104 */
[----:B------:R-:W-:Y:S01]  /*3eb0*/  UIADD3 UR40, UPT, UPT, UR8, 0x20, URZ ;  /* 0x0000002008287890 */ /* 0x000fe2000fffe0ff */
[----:B------:R1:W-:Y:S01]  /*3ec0*/  UTCCP.T.S.4x32dp128bit tmem[UR45+0x100], gdesc[UR10] ;  /* 0x0001000a2d0079e7 */ /* 0x0003e20009100000 */
[----:B------:R-:W-:Y:S02]  /*3ed0*/  ULEA UR6, UR5, UR14, 0xb ;  /* 0x0000000e05067291 */ /* 0x000fe4000f8e58ff */
[----:B------:R-:W-:Y:S01]  /*3ee0*/  ULEA UR4, UR5, UR12, 0xb ;  /* 0x0000000c05047291 */ /* 0x000fe2000f8e58ff */
[----:B------:R2:W-:Y:S01]  /*3ef0*/  UTCCP.T.S.4x32dp128bit tmem[UR45+0x104], gdesc[UR42] ;  /* 0x0001042a2d0079e7 */ /* 0x0005e20009100000 */
[----:B------:R-:W-:Y:S02]  /*3f00*/  UIADD3 UR38, UPT, UPT, UR6, 0x2, URZ ;  /* 0x0000000206267890 */ /* 0x000fe4000fffe0ff */
        /* <DEDUP_REMOVED lines=8> */
[----:B------:R-:W-:Y:S01]  /*3f90*/  UIADD3 UR20, UPT, UPT, UR4, 0x402, URZ ;  /* 0x0000040204147890 */ /* 0x000fe2000fffe0ff */
[----:B-1----:R-:W-:Y:S01]  /*3fa0*/  R2UR UR10, R23 ;  /* 0x00000000170a72ca */ /* 0x002fe200000e0000 */
[----:B------:R-:W-:Y:S01]  /*3fb0*/  UIADD3 UR18, UPT, UPT, UR6, 0x404, URZ ;  /* 0x0000040406127890 */ /* 0x000fe2000fffe0ff */
[----:B------:R-:W-:Y:S01]  /*3fc0*/  R2UR UR11, R22 ;  /* 0x00000000160b72ca */ /* 0x000fe200000e0000 */
[----:B------:R-:W-:Y:S01]  /*3fd0*/  UIADD3 UR16, UPT, UPT, UR4, 0x404, URZ ;  /* 0x0000040404107890 */ /* 0x000fe2000fffe0ff */
[----:B--2---:R-:W-:Y:S01]  /*3fe0*/  R2UR UR42, R21 ;  /* 0x00000000152a72ca */ /* 0x004fe200000e0000 */
[----:B------:R-:W-:Y:S01]  /*3ff0*/  UIADD3 UR14, UPT, UPT, UR6, 0x406, URZ ;  /* 0x00000406060e7890 */ /* 0x000fe2000fffe0ff */
[----:B------:R-:W-:Y:S01]  /*4000*/  R2UR UR43, R20 ;  /* 0x00000000142b72ca */ /* 0x000fe200000e0000 */
[----:B------:R-:W-:Y:S01]  /*4010*/  UIADD3 UR12, UPT, UPT, UR4, 0x406, URZ ;  /* 0x00000406040c7890 */ /* 0x000fe2000fffe0ff */
[----:B------:R-:W-:Y:S01]  /*4020*/  UMOV UR9, 0x4008 ;  /* 0x0000400800097882 */ /* 0x000fe20000000000 */
[----:B------:R-:W-:Y:S01]  /*4030*/  UMOV UR41, 0x4008 ;  /* 0x0000400800297882 */ /* 0x000fe20000000000 */
[----:B------:R1:W-:Y:S01]  /*4040*/  UTCCP.T.S.4x32dp128bit tmem[UR45+0x108], gdesc[UR8] ;  /* 0x000108082d0079e7 */ /* 0x0003e20009100000 */
[----:B------:R-:W-:Y:S01]  /*4050*/  UTCCP.T.S.4x32dp128bit tmem[UR45+0x10c], gdesc[UR40] ;  /* 0x00010c282d0079e7 */ /* 0x000fe20009100000 */
[----:B------:R-:W-:Y:S01]  /*4060*/  UMOV UR7, 0x40004040 ;  /* 0x4000404000077882 */ /* 0x000fe20000000000 */
        /* <DEDUP_REMOVED lines=15> */
[----:B-1----:R-:W-:Y:S02]  /*4160*/  R2UR UR8, R25 ;  /* 0x00000000190872ca */ /* 0x002fe400000e0000 */
[----:B------:R-:W-:Y:S11]  /*4170*/  R2UR UR9, R24 ;  /* 0x00000000180972ca */ /* 0x000ff600000e0000 */
[----:B------:R-:W-:Y:S02]  /*4180*/  @!UPT UIADD3 URZ, UPT, UPT, URZ, URZ, URZ ;  /* 0x000000fffffff290 */ /* 0x000fe4000fffe0ff */
[----:B------:R1:W-:Y:S01]  /*4190*/  UTCQMMA gdesc[UR4], gdesc[UR6], tmem[UR44], tmem[UR66], idesc[UR67], tmem[UR8], UP1 ;  /* 0x0008420604007dea */ /* 0x0003e2000880032c */
[----:B------:R3:W-:Y:S01]  /*41a0*/  UTCQMMA gdesc[UR36], gdesc[UR38], tmem[UR44], tmem[UR64], idesc[UR65], tmem[UR42], UPT ;  /* 0x002a402624007dea */ /* 0x0007e2000b80032c */
[----:B------:R3:W-:Y:S01]  /*41b0*/  UTCQMMA gdesc[UR32], gdesc[UR34], tmem[UR44], tmem[UR62], idesc[UR63], tmem[UR76], UPT ;  /* 0x004c3e2220007dea */ /* 0x0007e2000b80032c */
[----:B------:R3:W-:Y:S01]  /*41c0*/  UTCQMMA gdesc[UR28], gdesc[UR30], tmem[UR44], tmem[UR60], idesc[UR61], tmem[UR74], UPT ;  /* 0x004a3c1e1c007dea */ /* 0x0007e2000b80032c */
[----:B------:R3:W-:Y:S01]  /*41d0*/  UTCQMMA gdesc[UR24], gdesc[UR26], tmem[UR44], tmem[UR58], idesc[UR59], tmem[UR10], UPT ;  /* 0x000a3a1a18007dea */ /* 0x0007e2000b80032c */
[----:B------:R3:W-:Y:S01]  /*41e0*/  UTCQMMA gdesc[UR20], gdesc[UR22], tmem[UR44], tmem[UR56], idesc[UR57], tmem[UR72], UPT ;  /* 0x0048381614007dea */ /* 0x0007e2000b80032c */
[----:B------:R3:W-:Y:S01]  /*41f0*/  UTCQMMA gdesc[UR16], gdesc[UR18], tmem[UR44], tmem[UR54], idesc[UR55], tmem[UR70], UPT ;  /* 0x0046361210007dea */ /* 0x0007e2000b80032c */
[----:B------:R3:W-:Y:S01]  /*4200*/  UTCQMMA gdesc[UR12], gdesc[UR14], tmem[UR44], tmem[UR52], idesc[UR53], tmem[UR68], UPT ;  /* 0x0044340e0c007dea */ /* 0x0007e2000b80032c */
[----:B------:R3:W-:Y:S01]  /*4210*/  UTCBAR.MULTICAST [UR50], URZ, UR51 ;  /* 0x000000ff320073e9 */ /* 0x0007e20008000833 */
[----:B-1----:R-:W-:Y:S01]  /*4220*/  UMOV UR9, 0x1 ;  /* 0x0000000100097882 */ /* 0x002fe20000000000 */
[----:B------:R-:W-:Y:S01]  /*4230*/  UMOV UR5, UR46 ;  /* 0x0000002e00057c82 */ /* 0x000fe20008000000 */
[----:B------:R-:W-:Y:S05]  /*4240*/  BRA.U UP0, `(.L_x_67) ;  /* 0xfffffff900a07547 */ /* 0x000fea000b83ffff */
.L_x_64:
[----:B------:R-:W-:Y:S02]  /*4250*/  R2UR UR4, R19 ;  /* 0x00000000130472ca */ /* 0x000fe400000e0000 */
[----:B------:R-:W-:Y:S02]  /*4260*/  R2UR UR5, R13 ;  /* 0x000000000d0572ca */ /* 0x000fe400000e0000 */
[----:B------:R-:W-:-:S04]  /*4270*/  ISETP.NE.AND P0, PT, R10, 0x2, PT ;  /* 0x000000020a00780c */ /* 0x000fc80003f05270 */
[----:B-1-3--:R-:W-:Y:S02]  /*4280*/  SEL R0, RZ, 0x1, P0 ;  /* 0x00000001ff007807 */ /* 0x00afe40000000000 */
[----:B------:R-:W-:Y:S02]  /*4290*/  SEL R10, R10, RZ, P0 ;  /* 0x000000ff0a0a7207 */ /* 0x000fe40000000000 */
[----:B------:R-:W-:Y:S01]  /*42a0*/  LOP3.LUT R9, R9, R0, RZ, 0x3c, !PT ;  /* 0x0000000009097212 */ /* 0x000fe200078e3cff */
[----:B------:R-:W-:Y:S02]  /*42b0*/  UIADD3 UR4, UPT, UPT, UR4, 0x1, URZ ;  /* 0x0000000104047890 */ /* 0x000fe4000fffe0ff */
[----:B------:R-:W-:Y:S02]  /*42c0*/  UIADD3 UR5, UPT, UPT, UR5, 0x90, URZ ;  /* 0x0000009005057890 */ /* 0x000fe4000fffe0ff */
[----:B------:R-:W-:-:S04]  /*42d0*/  UISETP.NE.AND UP0, UPT, UR4, 0x2, UPT ;  /* 0x000000020400788c */ /* 0x000fc8000bf05270 */
[----:B------:R-:W-:Y:S02]  /*42e0*/  USEL UR6, URZ, 0x1, UP0 ;  /* 0x00000001ff067887 */ /* 0x000fe40008000000 */
[----:B------:R-:W-:Y:S01]  /*42f0*/  USEL UR4, UR4, URZ, UP0 ;  /* 0x000000ff04047287 */ /* 0x000fe20008000000 */
[----:B------:R1:W-:Y:S03]  /*4300*/  UTCBAR [UR5], URZ ;  /* 0x000000ff050073e9 */ /* 0x0003e600080000ff */
[----:B------:R-:W-:Y:S02]  /*4310*/  LOP3.LUT R11, R11, UR6, RZ, 0x3c, !PT ;  /* 0x000000060b0b7c12 */ /* 0x000fe4000f8e3cff */
[----:B------:R-:W-:Y:S01]  /*4320*/  IMAD.U32 R19, RZ, RZ, UR4 ;  /* 0x00000004ff137e24 */ /* 0x000fe2000f8e00ff */
[----:B------:R-:W-:Y:S06]  /*4330*/  @P1 BRA `(.L_x_68) ;  /* 0xfffffff400dc1947 */ /* 0x000fec000383ffff */
[----:B------:R-:W3:Y:S01]  /*4340*/  S2UR UR7, SR_CgaCtaId ;  /* 0x00000000000779c3 */ /* 0x000ee20000008800 */
[----:B-1----:R-:W-:Y:S02]  /*4350*/  R2UR UR5, R19 ;  /* 0x00000000130572ca */ /* 0x002fe400000e0000 */
[----:B------:R-:W-:Y:S01]  /*4360*/  ELECT P0, URZ, PT ;  /* 0x0000000000ff782f */ /* 0x000fe20003800000 */
[----:B------:R-:W-:Y:S01]  /*4370*/  IMAD.MOV.U32 R0, RZ, RZ, 0x1 ;  /* 0x00000001ff007424 */ /* 0x000fe200078e00ff */
[----:B------:R-:W-:Y:S01]  /*4380*/  UIADD3 UR49, UPT, UPT, UR49, 0xa0, URZ ;  /* 0x000000a031317890 */ /* 0x000fe2000fffe0ff */
[----:B------:R-:W-:Y:S01]  /*4390*/  SHF.L.U32 R2, R11, 0x1f, RZ ;  /* 0x0000001f0b027819 */ /* 0x000fe200000006ff */
[----:B------:R-:W-:Y:S01]  /*43a0*/  UMOV UR4, 0x40 ;  /* 0x0000004000047882 */ /* 0x000fe20000000000 */
[----:B------:R-:W-:Y:S01]  /*43b0*/  UVIRTCOUNT.DEALLOC.SMPOOL 0x80 ;  /* 0x000000800000784c */ /* 0x000fe20000000000 */
[----:B---3--:R-:W-:-:S05]  /*43c0*/  ULEA UR7, UR7, UR4, 0x18 ;  /* 0x0000000407077291 */ /* 0x008fca000f8ec0ff */
[----:B------:R-:W-:-:S04]  /*43d0*/  ULEA UR4, UR5, UR49, 0x3 ;  /* 0x0000003105047291 */ /* 0x000fc8000f8e18ff */
[----:B------:R1:W-:Y:S05]  /*43e0*/  @P0 STS.U8 [UR7+0x1c], R0 ;  /* 0x00001c00ff000988 */ /* 0x0003ea0008000007 */
[----:B------:R-:W3:Y:S02]  /*43f0*/  SYNCS.PHASECHK.TRANS64.TRYWAIT P0, [UR4], R2 ;  /* 0x00000002ff0075a7 */ /* 0x000ee40008001104 */
[----:B-1-3--:R-:W-:Y:S05]  /*4400*/  @!P0 BRA `(.L_x_69) ;  /* 0x0000005800948947 */ /* 0x00afea0003800000 */
.L_x_154:
[----:B------:R-:W-:-:S13]  /*4410*/  R2UR UR4, R19 ;  /* 0x00000000130472ca */ /* 0x000fda00000e0000 */
[----:B------:R-:W-:-:S04]  /*4420*/  UIADD3 UR4, UPT, UPT, UR4, 0x1, URZ ;  /* 0x0000000104047890 */ /* 0x000fc8000fffe0ff */
[----:B------:R-:W-:-:S04]  /*4430*/  UISETP.NE.AND UP0, UPT, UR4, 0x2, UPT ;  /* 0x000000020400788c */ /* 0x000fc8000bf05270 */
[----:B------:R-:W-:Y:S02]  /*4440*/  USEL UR5, URZ, 0x1, UP0 ;  /* 0x00000001ff057887 */ /* 0x000fe40008000000 */
[----:B------:R-:W-:-:S04]  /*4450*/  USEL UR4, UR4, URZ, UP0 ;  /* 0x000000ff04047287 */ /* 0x000fc80008000000 */
[----:B------:R-:W-:Y:S01]  /*4460*/  ULEA UR4, UR4, UR49, 0x3 ;  /* 0x0000003104047291 */ /* 0x000fe2000f8e18ff */
[----:B-1----:R-:W-:-:S04]  /*4470*/  LOP3.LUT R2, R11, UR5, RZ, 0x3c, !PT ;  /* 0x000000050b027c12 */ /* 0x002fc8000f8e3cff */
[----:B------:R-:W-:-:S04]  /*4480*/  SHF.L.U32 R2, R2, 0x1f, RZ ;  /* 0x0000001f02027819 */ /* 0x000fc800000006ff */
[----:B------:R-:W1:Y:S02]  /*4490*/  SYNCS.PHASECHK.TRANS64.TRYWAIT P0, [UR4], R2 ;  /* 0x00000002ff0075a7 */ /* 0x000e640008001104 */
[----:B-1----:R-:W-:Y:S05]  /*44a0*/  @!P0 BRA `(.L_x_70) ;  /* 0x0000005800848947 */ /* 0x002fea0003800000 */
.L_x_156:
[----:B------:R-:W-:Y:S01]  /*44b0*/  NOP ;  /* 0x0000000000007918 */ /* 0x000fe20000000000 */
[----:B-1----:R-:W1:Y:S01]  /*44c0*/  LDS R0, [UR7+0x14] ;  /* 0x00001407ff007984 */ /* 0x002e620008000800 */
[----:B------:R-:W-:Y:S01]  /*44d0*/  ULOP3.LUT UR4, UR45, 0xffff, URZ, 0xc0, !UPT ;  /* 0x0000ffff2d047892 */ /* 0x000fe2000f8ec0ff */
[----:B------:R-:W-:Y:S01]  /*44e0*/  UMOV UR5, 0xffff ;  /* 0x0000ffff00057882 */ /* 0x000fe20000000000 */
[----:B------:R-:W-:Y:S02]  /*44f0*/  UMOV UR6, 0x1 ;  /* 0x0000000100067882 */ /* 0x000fe40000000000 */
[----:B------:R-:W-:-:S04]  /*4500*/  USHF.R.U32.HI UR4, URZ, 0x5, UR4 ;  /* 0x00000005ff047899 */ /* 0x000fc80008011604 */
[----:B------:R-:W-:Y:S02]  /*4510*/  USHF.L.U32 UR5, UR5, UR4, URZ ;  /* 0x0000000405057299 */ /* 0x000fe400080006ff */
[----:B------:R-:W-:-:S04]  /*4520*/  USHF.L.U32 UR4, UR6, UR4, URZ ;  /* 0x0000000406047299 */ /* 0x000fc800080006ff */
[----:B-1----:R-:W-:-:S04]  /*4530*/  LOP3.LUT R0, R0, UR5, RZ, 0xc0, !PT ;  /* 0x0000000500007c12 */ /* 0x002fc8000f8ec0ff */
[----:B------:R-:W-:-:S13]  /*4540*/  ISETP.NE.AND P0, PT, R0, UR5, PT ;  /* 0x0000000500007c0c */ /* 0x000fda000bf05270 */
[----:B------:R-:W-:Y:S05]  /*4550*/  @P0 BRA `(.L_x_71) ;  /* 0x0000000000580947 */ /* 0x000fea0003800000 */
[----:B------:R-:W1:Y:S02]  /*4560*/  LDS R0, [UR7+0x18] ;  /* 0x00001807ff007984 */ /* 0x000e640008000800 */
[----:B-1----:R-:W-:-:S04]  /*4570*/  LOP3.LUT R0, R0, UR4, RZ, 0xc0, !PT ;  /* 0x0000000400007c12 */ /* 0x002fc8000f8ec0ff */
[----:B------:R-:W-:-:S13]  /*4580*/  ISETP.NE.AND P0, PT, R0, UR4, PT ;  /* 0x0000000400007c0c */ /* 0x000fda000bf05270 */
[----:B------:R-:W-:Y:S05]  /*4590*/  @P0 BRA `(.L_x_72) ;  /* 0x00000000003c0947 */ /* 0x000fea0003800000 */
[----:B------:R-:W1:Y:S01]  /*45a0*/  S2R R2, SR_LANEID ;  /* 0x0000000000027919 */ /* 0x000e620000000000 */
[----:B------:R-:W-:-:S06]  /*45b0*/  ULOP3.LUT UR5, URZ, UR5, URZ, 0x33, !UPT ;  /* 0x00000005ff057292 */ /* 0x000fcc000f8e33ff */
[----:B------:R-:W-:-:S04]  /*45c0*/  IMAD.U32 R0, RZ, RZ, UR5 ;  /* 0x00000005ff007e24 */ /* 0x000fc8000f8e00ff */
[----:B------:R3:W2:Y:S02]  /*45d0*/  REDUX UR8, R0 ;  /* 0x00000000000873c4 */ /* 0x0006a40000000000 */
[----:B------:R1:W-:Y:S01]  /*45e0*/  UTCATOMSWS.AND URZ, UR5 ;  /* 0x0000000500ff79e3 */ /* 0x0003e20008000000 */
[----:B---3--:R-:W-:Y:S01]  /*45f0*/  LOP3.LUT R0, RZ, UR4, RZ, 0x33, !PT ;  /* 0x00000004ff007c12 */ /* 0x008fe2000f8e33ff */
[----:B------:R-:W-:Y:S02]  /*4600*/  VOTEU.ANY UR4, UPT, PT ;  /* 0x0000000000047886 */ /* 0x000fe400038e0100 */
[----:B------:R-:W-:Y:S02]  /*4610*/  UFLO.U32 UR4, UR4 ;  /* 0x00000004000472bd */ /* 0x000fe400080e0000 */
[----:B------:R-:W3:Y:S04]  /*4620*/  REDUX UR6, R0 ;  /* 0x00000000000673c4 */ /* 0x000ee80000000000 */
[----:B-1----:R-:W-:-:S02]  /*4630*/  ISETP.EQ.U32.AND P0, PT, R2, UR4, PT ;  /* 0x0000000402007c0c */ /* 0x002fc4000bf02070 */
[----:B--2---:R-:W-:-:S11]  /*4640*/  MOV R2, UR8 ;  /* 0x0000000800027c02 */ /* 0x004fd60008000f00 */
[----:B------:R1:W-:Y:S01]  /*4650*/  @P0 ATOMS.AND RZ, [UR7+0x14], R2 ;  /* 0x00001402ffff098c */ /* 0x0003e2000a800007 */
[----:B---3--:R-:W-:-:S05]  /*4660*/  IMAD.U32 R0, RZ, RZ, UR6 ;  /* 0x00000006ff007e24 */ /* 0x008fca000f8e00ff */
[----:B------:R1:W-:Y:S01]  /*4670*/  @P0 ATOMS.AND RZ, [UR7+0x18], R0 ;  /* 0x00001800ffff098c */ /* 0x0003e2000a800007 */
[----:B------:R-:W-:Y:S05]  /*4680*/  BRA `(.L_x_73) ;  /* 0x0000000000147947 */ /* 0x000fea0003800000 */
.L_x_72:
[----:B------:R-:W-:Y:S02]  /*4690*/  MOV R2, 0x46b0 ;  /* 0x000046b000027802 */ /* 0x000fe40000000f00 */
[----:B--2-45:R-:W-:Y:S05]  /*46a0*/  CALL.REL.NOINC `($__internal_0_$__cuda_sm10x_tcgen05_guardrail_trap_col_being_dealloced_not_returned_by_alloc) ;  /* 0x0000005c006c7944 */ /* 0x034fea0003c00000 */
[----:B------:R-:W-:Y:S05]  /*46b0*/  BRA `(.L_x_73) ;  /* 0x0000000000087947 */ /* 0x000fea0003800000 */
.L_x_71:
[----:B------:R-:W-:Y:S02]  /*46c0*/  MOV R2, 0x46e0 ;  /* 0x000046e000027802 */ /* 0x000fe40000000f00 */
[----:B--2-45:R-:W-:Y:S05]  /*46d0*/  CALL.REL.NOINC `($__internal_2_$__cuda_sm10x_tcgen05_guardrail_trap_unallocated_columns_being_dealloced) ;  /* 0x0000005c00787944 */ /* 0x034fea0003c00000 */
.L_x_73:
[----:B------:R-:W-:Y:S01]  /*46e0*/  NOP ;  /* 0x0000000000007918 */ /* 0x000fe20000000000 */
[----:B------:R-:W-:Y:S05]  /*46f0*/  EXIT ;  /* 0x000000000000794d */ /* 0x000fea0003800000 */
.L_x_57:
[----:B------:R-:W-:-:S09]  /*4700*/  UISETP.NE.OR UP5, UPT, UR21, 0x3, !UP5 ;  /* 0x000000031500788c */ /* 0x000fd2000efa5670 */
[----:B------:R-:W-:Y:S05]  /*4710*/  BRA.U UP5, `(.L_x_74) ;  /* 0x0000000d05fc7547 */ /* 0x000fea000b800000 */
[----:B------:R-:W1:Y:S01]  /*4720*/  LDC R0, c[0x0][0xf30] ;  /* 0x0003cc00ff007b82 */ /* 0x000e620000000800 */
[----:B------:R-:W-:Y:S01]  /*4730*/  UMOV UR4, 0x400 ;  /* 0x0000040000047882 */ /* 0x000fe20000000000 */
[----:B------:R-:W-:Y:S01]  /*4740*/  IMAD.MOV.U32 R32, RZ, RZ, 0x1 ;  /* 0x00000001ff207424 */ /* 0x000fe200078e00ff */
[----:B------:R-:W-:Y:S01]  /*4750*/  ULEA UR4, UR59, UR4, 0x18 ;  /* 0x000000043b047291 */ /* 0x000fe2000f8ec0ff */
[----:B------:R-:W-:Y:S01]  /*4760*/  CS2R R30, SRZ ;  /* 0x00000000001e7805 */ /* 0x000fe2000001ff00 */
[----:B------:R-:W-:Y:S01]  /*4770*/  IMAD.MOV.U32 R27, RZ, RZ, 0x2000 ;  /* 0x00002000ff1b7424 */ /* 0x000fe200078e00ff */
[----:B------:R-:W-:Y:S02]  /*4780*/  UPLOP3.LUT UP0, UPT, UPT, UPT, UPT, 0x40, 0x4 ;  /* 0x000000000004789c */ /* 0x000fe40003f0e870 */
[----:B------:R-:W3:Y:S01]  /*4790*/  LDC R26, c[0x0][0x370] ;  /* 0x0000dc00ff1a7b82 */ /* 0x000ee20000000800 */
[----:B------:R-:W-:Y:S02]  /*47a0*/  UIADD3 UR13, UPT, UPT, UR4, 0x38, URZ ;  /* 0x00000038040d7890 */ /* 0x000fe4000fffe0ff */
[----:B------:R-:W-:-:S02]  /*47b0*/  UIADD3 UR33, UPT, UPT, UR4, 0x20, URZ ;  /* 0x0000002004217890 */ /* 0x000fc4000fffe0ff */
[----:B------:R-:W-:Y:S02]  /*47c0*/  UIADD3 UR25, UPT, UPT, UR4, 0x28, URZ ;  /* 0x0000002804197890 */ /* 0x000fe4000fffe0ff */
[----:B------:R-:W-:Y:S01]  /*47d0*/  UIADD3 UR17, UPT, UPT, UR4, 0x30, URZ ;  /* 0x0000003004117890 */ /* 0x000fe2000fffe0ff */
[----:B------:R-:W4:Y:S01]  /*47e0*/  LDC R3, c[0x0][0xf0c] ;  /* 0x0003c300ff037b82 */ /* 0x000f220000000800 */
[----:B------:R-:W-:-:S07]  /*47f0*/  UPRMT UR13, UR59, 0x654, UR13 ;  /* 0x000006543b0d7896 */ /* 0x000fce000800000d */
[----:B------:R-:W2:Y:S01]  /*4800*/  LDC R24, c[0x0][0xf20] ;  /* 0x0003c800ff187b82 */ /* 0x000ea20000000800 */
[----:B-1----:R-:W-:-:S07]  /*4810*/  ISETP.NE.AND P1, PT, R0, 0x1, PT ;  /* 0x000000010000780c */ /* 0x002fce0003f25270 */
[----:B------:R-:W1:Y:S08]  /*4820*/  LDC.64 R34, c[0x0][0x348] ;  /* 0x0000d200ff227b82 */ /* 0x000e700000000a00 */
[----:B------:R-:W1:Y:S08]  /*4830*/  LDC.64 R14, c[0x0][0xc88] ;  /* 0x00032200ff0e7b82 */ /* 0x000e700000000a00 */
[----:B------:R-:W1:Y:S08]  /*4840*/  LDC.64 R18, c[0x0][0xf10] ;  /* 0x0003c400ff127b82 */ /* 0x000e700000000a00 */
[----:B------:R-:W1:Y:S08]  /*4850*/  LDC.64 R6, c[0x0][0xf18] ;  /* 0x0003c600ff067b82 */ /* 0x000e700000000a00 */
[----:B------:R-:W1:Y:S08]  /*4860*/  LDC.64 R4, c[0x0][0xf28] ;  /* 0x0003ca00ff047b82 */ /* 0x000e700000000a00 */
[----:B------:R-:W1:Y:S08]  /*4870*/  LDC.64 R16, c[0x0][0xc90] ;  /* 0x00032400ff107b82 */ /* 0x000e700000000a00 */
[----:B--234-:R-:W1:Y:S02]  /*4880*/  LDC R25, c[0x0][0x374] ;  /* 0x0000dd00ff197b82 */ /* 0x01ce640000000800 */
.L_x_85:
[C---:B------:R-:W-:Y:S02]  /*4890*/  LEA R0, R31.reuse, UR4, 0x3 ;  /* 0x000000041f007c11 */ /* 0x040fe4000f8e18ff */
[----:B------:R-:W-:Y:S02]  /*48a0*/  SHF.L.U32 R2, R30, 0x1f, RZ ;  /* 0x0000001f1e027819 */ /* 0x000fe400000006ff */
[----:B------:R-:W-:Y:S02]  /*48b0*/  LEA R20, R31, UR4, 0x4 ;  /* 0x000000041f147c11 */ /* 0x000fe4000f8e20ff */
[----:B--2---:R-:W2:Y:S02]  /*48c0*/  SYNCS.PHASECHK.TRANS64.TRYWAIT P0, [R0+URZ+0x70], R2 ;  /* 0x00007002000075a7 */ /* 0x004ea400080011ff */
[----:B--2---:R-:W-:Y:S05]  /*48d0*/  @!P0 BRA `(.L_x_75) ;  /* 0x0000005400908947 */ /* 0x004fea0003800000 */
.L_x_157:
[----:B------:R-:W-:Y:S01]  /*48e0*/  ISETP.GE.AND P0, PT, R40, 0x1, PT ;  /* 0x000000012800780c */ /* 0x000fe20003f06270 */
[----:B------:R-:W3:Y:S01]  /*48f0*/  LDS.128 R20, [R20+0xe0] ;  /* 0x0000e00014147984 */ /* 0x000ee20000000c00 */
[----:B-1----:R-:W-:Y:S01]  /*4900*/  ISETP.NE.U32.AND P5, PT, R16, RZ, PT ;  /* 0x000000ff1000720c */ /* 0x002fe20003fa5070 */
[----:B--2---:R-:W-:Y:S01]  /*4910*/  VIADD R0, R0, 0x80 ;  /* 0x0000008000007836 */ /* 0x004fe20000000000 */
[----:B------:R-:W-:Y:S01]  /*4920*/  ISETP.NE.U32.AND P4, PT, R16, RZ, PT ;  /* 0x000000ff1000720c */ /* 0x000fe20003f85070 */
[----:B------:R-:W-:Y:S01]  /*4930*/  USHF.L.U32 UR35, UR20, 0x7, URZ ;  /* 0x0000000714237899 */ /* 0x000fe200080006ff */
[C---:B------:R-:W-:Y:S01]  /*4940*/  ISETP.NE.AND.EX P5, PT, R17.reuse, RZ, PT, P5 ;  /* 0x000000ff1100720c */ /* 0x040fe20003fa5350 */
[----:B------:R-:W-:Y:S01]  /*4950*/  USHF.L.U32 UR34, UR12, 0x7, URZ ;  /* 0x000000070c227899 */ /* 0x000fe200080006ff */
[----:B------:R-:W-:Y:S01]  /*4960*/  PRMT R0, RZ, 0x654, R0 ;  /* 0x00000654ff007816 */ /* 0x000fe20000000000 */
[----:B------:R-:W-:Y:S01]  /*4970*/  @!PT LDS RZ, [RZ] ;  /* 0x00000000fffff984 */ /* 0x000fe20000000800 */
[----:B------:R-:W-:Y:S01]  /*4980*/  @!PT LDS RZ, [RZ] ;  /* 0x00000000fffff984 */ /* 0x000fe20000000800 */
[----:B------:R-:W-:Y:S01]  /*4990*/  @!PT LDS RZ, [RZ] ;  /* 0x00000000fffff984 */ /* 0x000fe20000000800 */
[----:B------:R-:W-:Y:S01]  /*49a0*/  @!PT LDS RZ, [RZ] ;  /* 0x00000000fffff984 */ /* 0x000fe20000000800 */
[----:B------:R1:W-:Y:S06]  /*49b0*/  MEMBAR.ALL.CTA ;  /* 0x0000000000007992 */ /* 0x0003ec0000008000 */
[----:B-1----:R-:W1:Y:S01]  /*49c0*/  FENCE.VIEW.ASYNC.S ;  /* 0x00000000000073c6 */ /* 0x002e620000000000 */
[----:B------:R-:W-:Y:S02]  /*49d0*/  ISETP.NE.AND.EX P4, PT, R17, RZ, PT, P4 ;  /* 0x000000ff1100720c */ /* 0x000fe40003f85340 */
[----:B------:R-:W-:Y:S01]  /*49e0*/  SHF.L.U32 R28, R32, 0x1f, RZ ;  /* 0x0000001f201c7819 */ /* 0x000fe200000006ff */
[----:B-1----:R1:W-:Y:S01]  /*49f0*/  SYNCS.ARRIVE.TRANS64.RED.A1T0 RZ, [R0+URZ], RZ ;  /* 0x000000ff00ff79a7 */ /* 0x0023e200081004ff */
[----:B---3--:R-:W-:Y:S11]  /*4a00*/  LOP3.LUT P3, RZ, R22, 0x1, RZ, 0xc0, !PT ;  /* 0x0000000116ff7812 */ /* 0x008ff6000786c0ff */
[----:B------:R-:W-:Y:S02]  /*4a10*/  @!UPT UIADD3 URZ, UPT, UPT, URZ, URZ, URZ ;  /* 0x000000fffffff290 */ /* 0x000fe4000fffe0ff */
[----:B------:R-:W-:Y:S02]  /*4a20*/  @P3 MOV R11, R20 ;  /* 0x00000014000b3202 */ /* 0x000fe40000000f00 */
[----:B------:R-:W-:Y:S01]  /*4a30*/  @P3 LOP3.LUT R10, R21, 0xffff, RZ, 0xc0, !PT ;  /* 0x0000ffff150a3812 */ /* 0x000fe200078ec0ff */
[----:B-1----:R-:W-:Y:S06]  /*4a40*/  @!P0 BRA `(.L_x_76) ;  /* 0x0000000000a48947 */ /* 0x002fec0003800000 */
[-C--:B------:R-:W-:Y:S01]  /*4a50*/  IMAD.HI.U32 R0, R25, R7.reuse, RZ ;  /* 0x0000000719007227 */ /* 0x080fe200078e00ff */
[----:B------:R-:W-:Y:S02]  /*4a60*/  ISETP.NE.AND P0, PT, R6, 0x1, PT ;  /* 0x000000010600780c */ /* 0x000fe40003f05270 */
[----:B------:R-:W-:Y:S01]  /*4a70*/  ISETP.NE.AND P2, PT, R40, 0x1, PT ;  /* 0x000000012800780c */ /* 0x000fe20003f45270 */
[----:B------:R-:W-:Y:S01]  /*4a80*/  IMAD.HI.U32 R9, R26, R18, RZ ;  /* 0x000000121a097227 */ /* 0x000fe200078e00ff */
[----:B------:R-:W-:Y:S02]  /*4a90*/  SHF.R.U32.HI R0, RZ, R24, R0 ;  /* 0x00000018ff007219 */ /* 0x000fe40000011600 */
[----:B------:R-:W-:Y:S01]  /*4aa0*/  ISETP.NE.AND P6, PT, R3, 0x1, PT ;  /* 0x000000010300780c */ /* 0x000fe20003fc5270 */
[----:B------:R-:W-:Y:S01]  /*4ab0*/  IMAD.HI.U32 R13, R10, R7, RZ ;  /* 0x000000070a0d7227 */ /* 0x000fe200078e00ff */
[----:B------:R-:W-:Y:S02]  /*4ac0*/  SHF.R.U32.HI R9, RZ, R19, R9 ;  /* 0x00000013ff097219 */ /* 0x000fe40000011609 */
[----:B------:R-:W-:Y:S01]  /*4ad0*/  SEL R0, R25, R0, !P0 ;  /* 0x0000000019007207 */ /* 0x000fe20004000000 */
[----:B------:R-:W-:Y:S01]  /*4ae0*/  IMAD.HI.U32 R12, R11, R18, RZ ;  /* 0x000000120b0c7227 */ /* 0x000fe200078e00ff */
[----:B------:R-:W-:Y:S03]  /*4af0*/  SEL R9, R26, R9, !P6 ;  /* 0x000000091a097207 */ /* 0x000fe60007000000 */
[-C--:B------:R-:W-:Y:S01]  /*4b00*/  IMAD.HI.U32 R8, R0, R4.reuse, RZ ;  /* 0x0000000400087227 */ /* 0x080fe200078e00ff */
[----:B------:R-:W-:Y:S03]  /*4b10*/  SHF.R.U32.HI R12, RZ, R19, R12 ;  /* 0x00000013ff0c7219 */ /* 0x000fe6000001160c */
[----:B------:R-:W-:Y:S01]  /*4b20*/  IMAD.HI.U32 R2, R9, R4, RZ ;  /* 0x0000000409027227 */ /* 0x000fe200078e00ff */
[-C--:B------:R-:W-:Y:S02]  /*4b30*/  @P2 SHF.R.U32.HI R0, RZ, R5.reuse, R8 ;  /* 0x00000005ff002219 */ /* 0x080fe40000011608 */
[----:B------:R-:W-:Y:S02]  /*4b40*/  SHF.R.U32.HI R8, RZ, R24, R13 ;  /* 0x00000018ff087219 */ /* 0x000fe4000001160d */
[----:B------:R-:W-:Y:S01]  /*4b50*/  @P2 SHF.R.U32.HI R9, RZ, R5, R2 ;  /* 0x00000005ff092219 */ /* 0x000fe20000011602 */
[----:B------:R-:W-:Y:S01]  /*4b60*/  IMAD R0, R40, R0, RZ ;  /* 0x0000000028007224 */ /* 0x000fe200078e02ff */
[----:B------:R-:W-:Y:S02]  /*4b70*/  SEL R8, R10, R8, !P0 ;  /* 0x000000080a087207 */ /* 0x000fe40004000000 */
[----:B------:R-:W-:Y:S01]  /*4b80*/  SEL R2, R11, R12, !P6 ;  /* 0x0000000c0b027207 */ /* 0x000fe20007000000 */
[----:B------:R-:W-:Y:S01]  /*4b90*/  IMAD R12, R40, R9, RZ ;  /* 0x00000009280c7224 */ /* 0x000fe200078e02ff */
[C---:B------:R-:W-:Y:S01]  /*4ba0*/  ISETP.GE.AND P0, PT, R8.reuse, R0, PT ;  /* 0x000000000800720c */ /* 0x040fe20003f06270 */
[----:B------:R-:W-:Y:S03]  /*4bb0*/  IMAD.HI.U32 R0, R8, R4, RZ ;  /* 0x0000000408007227 */ /* 0x000fe600078e00ff */
[----:B------:R-:W-:Y:S02]  /*4bc0*/  ISETP.GE.OR P0, PT, R2, R12, P0 ;  /* 0x0000000c0200720c */ /* 0x000fe40000706670 */
[-C--:B------:R-:W-:Y:S04]  /*4bd0*/  SHF.R.U32.HI R0, RZ, R5.reuse, R0 ;  /* 0x00000005ff007219 */ /* 0x080fe80000011600 */
[----:B------:R-:W-:Y:S05]  /*4be0*/  SEL R13, R8, R0, !P2 ;  /* 0x00000000080d7207 */ /* 0x000fea0005000000 */
[----:B------:R-:W-:Y:S02]  /*4bf0*/  IMAD.MOV R12, RZ, RZ, -R13 ;  /* 0x000000ffff0c7224 */ /* 0x000fe400078e0a0d */
[----:B------:R-:W-:Y:S04]  /*4c00*/  @!P0 IMAD.HI.U32 R0, R2, R4, RZ ;  /* 0x0000000402008227 */ /* 0x000fe800078e00ff */
[----:B------:R-:W-:Y:S01]  /*4c10*/  IMAD R12, R40, R12, R8 ;  /* 0x0000000c280c7224 */ /* 0x000fe200078e0208 */
[----:B------:R-:W-:Y:S04]  /*4c20*/  @!P0 SHF.R.U32.HI R0, RZ, R5, R0 ;  /* 0x00000005ff008219 */ /* 0x000fe80000011600 */
[----:B------:R-:W-:Y:S04]  /*4c30*/  @!P0 SEL R0, R2, R0, !P2 ;  /* 0x0000000002008207 */ /* 0x000fe80005000000 */
[----:B------:R-:W-:Y:S01]  /*4c40*/  @!P0 IADD3 R13, PT, PT, R13, -R0, RZ ;  /* 0x800000000d0d8210 */ /* 0x000fe20007ffe0ff */
[----:B------:R-:W-:Y:S01]  /*4c50*/  @!P0 IMAD R0, R9, R12, R0 ;  /* 0x0000000c09008224 */ /* 0x000fe200078e0200 */
[----:B------:R-:W-:Y:S01]  /*4c60*/  IADD3 R9, PT, PT, -R8, RZ, RZ ;  /* 0x000000ff08097210 */ /* 0x000fe20007ffe1ff */
[--C-:B------:R-:W-:Y:S02]  /*4c70*/  IMAD.MOV R12, RZ, RZ, -R2.reuse ;  /* 0x000000ffff0c7224 */ /* 0x100fe400078e0a02 */
[----:B------:R-:W-:Y:S02]  /*4c80*/  @!P0 IMAD R8, R13, R40, R2 ;  /* 0x000000280d088224 */ /* 0x000fe400078e0202 */
[----:B------:R-:W-:Y:S02]  /*4c90*/  @!P0 IMAD.MOV.U32 R2, RZ, RZ, R0 ;  /* 0x000000ffff028224 */ /* 0x000fe400078e0000 */
[----:B------:R-:W-:Y:S02]  /*4ca0*/  IMAD R11, R3, R12, R11 ;  /* 0x0000000c030b7224 */ /* 0x000fe400078e020b */
[----:B------:R-:W-:Y:S02]  /*4cb0*/  IMAD R10, R6, R9, R10 ;  /* 0x00000009060a7224 */ /* 0x000fe400078e020a */
[----:B------:R-:W-:Y:S02]  /*4cc0*/  IMAD R11, R2, R3, R11 ;  /* 0x00000003020b7224 */ /* 0x000fe400078e020b */
[----:B------:R-:W-:Y:S02]  /*4cd0*/  IMAD R10, R8, R6, R10 ;  /* 0x00000006080a7224 */ /* 0x000fe400078e020a */
.L_x_76:
[----:B------:R-:W-:Y:S05]  /*4ce0*/  BRA.U UP0, `(.L_x_77) ;  /* 0x0000000100107547 */ /* 0x000fea000b800000 */
[----:B------:R-:W-:Y:S04]  /*4cf0*/  MOV R2, UR56 ;  /* 0x0000003800027c02 */ /* 0x000fe80008000f00 */
[----:B------:R-:W-:Y:S04]  /*4d00*/  SHF.L.U32 R2, R2, 0x1f, RZ ;  /* 0x0000001f02027819 */ /* 0x000fe800000006ff */
[----:B------:R-:W1:Y:S02]  /*4d10*/  SYNCS.PHASECHK.TRANS64.TRYWAIT P0, [UR4+0x68], R2 ;  /* 0x00006802ff0075a7 */ /* 0x000e640008001104 */
[----:B-1----:R-:W-:Y:S05]  /*4d20*/  @!P0 BRA `(.L_x_78) ;  /* 0x0000005000908947 */ /* 0x002fea0003800000 */
.L_x_77:
[----:B------:R-:W-:Y:S05]  /*4d30*/  @!P5 BRA `(.L_x_79) ;  /* 0x00000000002cd947 */ /* 0x000fea0003800000 */
[----:B------:R-:W-:Y:S01]  /*4d40*/  ISETP.NE.U32.AND P0, PT, R14, RZ, PT ;  /* 0x000000ff0e00720c */ /* 0x000fe20003f05070 */
[----:B------:R-:W-:Y:S03]  /*4d50*/  IMAD.MOV.U32 R88, RZ, RZ, 0x1 ;  /* 0x00000001ff587424 */ /* 0x000fe600078e00ff */
[----:B------:R-:W-:Y:S11]  /*4d60*/  ISETP.NE.AND.EX P0, PT, R15, RZ, PT, P0 ;  /* 0x000000ff0f00720c */ /* 0x000ff60003f05300 */
[----:B------:R-:W-:Y:S02]  /*4d70*/  @!UPT UIADD3 URZ, UPT, UPT, URZ, URZ, URZ ;  /* 0x000000fffffff290 */ /* 0x000fe4000fffe0ff */
[----:B------:R-:W2:Y:S01]  /*4d80*/  @P0 LDC.64 R8, c[0x0][0xc88] ;  /* 0x00032200ff080b82 */ /* 0x000ea20000000a00 */
[----:B-1----:R-:W-:Y:S04]  /*4d90*/  @P0 IMAD R0, R16, UR52, RZ ;  /* 0x0000003410000c24 */ /* 0x002fe8000f8e02ff */
[----:B--2---:R-:W-:Y:S04]  /*4da0*/  @P0 IMAD.WIDE R8, R0, 0x4, R8 ;  /* 0x0000000400080825 */ /* 0x004fe800078e0208 */
[----:B------:R-:W-:Y:S01]  /*4db0*/  HFMA2 R0, -RZ, RZ, 0, 5.9604644775390625e-08 ;  /* 0x00000001ff007431 */ /* 0x000fe200000001ff */
[----:B-----5:R2:W5:Y:S04]  /*4dc0*/  @P0 LDG.E R49, desc[UR54][R8.64] ;  /* 0x0000003608310981 */ /* 0x020568000c1e1900 */
[----:B------:R-:W-:Y:S01]  /*4dd0*/  @!P0 PRMT R88, R0, 0x7610, R88 ;  /* 0x0000761000588816 */ /* 0x000fe20000000058 */
[----:B--2---:R-:W3:Y:S06]  /*4de0*/  @!P0 LDC R49, c[0x0][0xc80] ;  /* 0x00032000ff318b82 */ /* 0x004eec0000000800 */
.L_x_79:
[----:B---3-5:R-:W-:Y:S01]  /*4df0*/  @!P4 FSETP.EQ.AND P0, PT, R49, RZ, PT ;  /* 0x000000ff3100c20b */ /* 0x028fe20003f02000 */
[----:B------:R-:W-:Y:S01]  /*4e00*/  @!UPT UIADD3 URZ, UPT, UPT, URZ, URZ, URZ ;  /* 0x000000fffffff290 */ /* 0x000fe2000fffe0ff */
[----:B------:R-:W-:Y:S11]  /*4e10*/  @!P4 BRA `(.L_x_80) ;  /* 0x000000000018c947 */ /* 0x000ff60003800000 */
[----:B------:R-:W-:Y:S02]  /*4e20*/  LOP3.LUT P2, RZ, R88, 0xff, RZ, 0xc0, !PT ;  /* 0x000000ff58ff7812 */ /* 0x000fe4000784c0ff */
[----:B------:R-:W-:Y:S04]  /*4e30*/  ISETP.NE.U32.AND P0, PT, R14, RZ, PT ;  /* 0x000000ff0e00720c */ /* 0x000fe80003f05070 */
[----:B------:R-:W-:Y:S04]  /*4e40*/  ISETP.NE.AND.EX P0, PT, R15, RZ, PT, P0 ;  /* 0x000000ff0f00720c */ /* 0x000fe80003f05300 */
[----:B------:R-:W-:Y:S03]  /*4e50*/  PLOP3.LUT P0, PT, P0, PT, PT, 0x8, 0x80 ;  /* 0x000000000080781c */ /* 0x000fe6000070e170 */
[----:B------:R-:W-:Y:S11]  /*4e60*/  @P2 FSETP.EQ.AND P0, PT, R49, RZ, PT ;  /* 0x000000ff3100220b */ /* 0x000ff60003f02000 */
[----:B------:R-:W-:Y:S02]  /*4e70*/  @!UPT UIADD3 URZ, UPT, UPT, URZ, URZ, URZ ;  /* 0x000000fffffff290 */ /* 0x000fe4000fffe0ff */
.L_x_80:
[----:B------:R-:W2:Y:S01]  /*4e80*/  SYNCS.PHASECHK.TRANS64.TRYWAIT P2, [UR4+0x40], R28 ;  /* 0x0000401cff0075a7 */ /* 0x000ea20008041104 */
[----:B------:R-:W-:Y:S04]  /*4e90*/  ELECT P4, URZ, PT ;  /* 0x0000000000ff782f */ /* 0x000fe80003880000 */
[----:B------:R-:W-:Y:S11]  /*4ea0*/  PLOP3.LUT P4, PT, P0, P4, PT, 0xf2, 0x2f ;  /* 0x00000000002f781c */ /* 0x000ff60000789e72 */
[----:B------:R-:W-:Y:S02]  /*4eb0*/  @!UPT UIADD3 URZ, UPT, UPT, URZ, URZ, URZ ;  /* 0x000000fffffff290 */ /* 0x000fe4000fffe0ff */
[----:B------:R-:W-:Y:S05]  /*4ec0*/  @!P4 IADD3 R8, P0, PT, R34, 0x980, RZ ;  /* 0x000009802208c810 */ /* 0x000fea0007f1e0ff */
[----:B-1----:R-:W-:Y:S01]  /*4ed0*/  @!P4 IMAD.X R2, RZ, RZ, R35, P0 ;  /* 0x000000ffff02c224 */ /* 0x002fe200000e0623 */
[----:B--2---:R-:W-:Y:S07]  /*4ee0*/  @!P2 BRA `(.L_x_81) ;  /* 0x000000500038a947 */ /* 0x004fee0003800000 */
.L_x_160:
[----:B------:R-:W-:Y:S01]  /*4ef0*/  @!P4 R2UR UR6, R8 ;  /* 0x000000000806c2ca */ /* 0x000fe200000e0000 */
[----:B------:R-:W-:Y:S01]  /*4f00*/  VOTEU.ALL UP0, P4 ;  /* 0x0000000000ff7886 */ /* 0x000fe20002000000 */
[----:B------:R-:W-:Y:S01]  /*4f10*/  @!P4 R2UR UR5, R2 ;  /* 0x000000000205c2ca */ /* 0x000fe200000e0000 */
[----:B-1----:R-:W-:Y:S01]  /*4f20*/  @!P4 IMAD.MOV.U32 R0, RZ, RZ, 0x2000 ;  /* 0x00002000ff00c424 */ /* 0x002fe200078e00ff */
[----:B------:R-:W-:Y:S01]  /*4f30*/  UMOV UR8, 0x0 ;  /* 0x0000000000087882 */ /* 0x000fe20000000000 */
[----:B------:R-:W-:Y:S01]  /*4f40*/  UMOV UR9, 0x10000000 ;  /* 0x1000000000097882 */ /* 0x000fe20000000000 */
[----:B------:R-:W-:Y:S01]  /*4f50*/  @!UP0 UIADD3 UR32, UPT, UPT, UR4, 0x200, URZ ;  /* 0x0000020004208890 */ /* 0x000fe2000fffe0ff */
[----:B------:R-:W-:Y:S01]  /*4f60*/  VOTEU.ALL UP0, P4 ;  /* 0x0000000000ff7886 */ /* 0x000fe20002000000 */
[----:B------:R-:W-:Y:S05]  /*4f70*/  UMOV UR36, UR52 ;  /* 0x0000003400247c82 */ /* 0x000fea0008000000 */
[----:B------:R-:W-:Y:S02]  /*4f80*/  IMAD.U32 R8, RZ, RZ, UR6 ;  /* 0x00000006ff087e24 */ /* 0x000fe4000f8e00ff */
[----:B------:R-:W-:Y:S01]  /*4f90*/  IMAD.U32 R9, RZ, RZ, UR5 ;  /* 0x00000005ff097e24 */ /* 0x000fe2000f8e00ff */
[----:B------:R-:W-:Y:S02]  /*4fa0*/  UPRMT UR5, UR59, 0x654, UR33 ;  /* 0x000006543b057896 */ /* 0x000fe40008000021 */
[----:B------:R-:W-:Y:S02]  /*4fb0*/  @!P4 R2UR UR6, R8 ;  /* 0x000000000806c2ca */ /* 0x000fe400000e0000 */
[----:B------:R-:W-:Y:S02]  /*4fc0*/  @!P4 R2UR UR7, R9 ;  /* 0x000000000907c2ca */ /* 0x000fe400000e0000 */
[----:B------:R-:W-:Y:S05]  /*4fd0*/  @!P4 IADD3 R8, P0, PT, R34, 0x980, RZ ;  /* 0x000009802208c810 */ /* 0x000fea0007f1e0ff */
[----:B------:R-:W-:Y:S06]  /*4fe0*/  @!P4 IMAD.X R2, RZ, RZ, R35, P0 ;  /* 0x000000ffff02c224 */ /* 0x000fec00000e0623 */
[----:B------:R1:W-:Y:S01]  /*4ff0*/  @!UP0 UTMALDG.3D [UR32], [UR6], desc[UR8] ;  /* 0x00000820060085b4 */ /* 0x0003e20008011000 */
[----:B------:R1:W-:Y:S01]  /*5000*/  @!P4 SYNCS.ARRIVE.TRANS64.RED.A0TR RZ, [UR4+0x20], R0 ;  /* 0x00002000ffffc9a7 */ /* 0x0003e20008300404 */
[----:B------:R-:W-:Y:S01]  /*5010*/  SYNCS.ARRIVE.TRANS64.RED.A1T0 RZ, [UR5], RZ ;  /* 0x000000ffffff79a7 */ /* 0x000fe20008100405 */
[----:B------:R-:W2:Y:S02]  /*5020*/  SYNCS.PHASECHK.TRANS64.TRYWAIT P2, [UR4+0x48], R28 ;  /* 0x0000481cff0075a7 */ /* 0x000ea40008041104 */
[----:B-12---:R-:W-:Y:S05]  /*5030*/  @!P2 BRA `(.L_x_82) ;  /* 0x0000004c00fca947 */ /* 0x006fea0003800000 */
.L_x_162:
[----:B------:R-:W-:Y:S01]  /*5040*/  @!P4 R2UR UR6, R8 ;  /* 0x000000000806c2ca */ /* 0x000fe200000e0000 */
[----:B------:R-:W-:Y:S01]  /*5050*/  VOTEU.ALL UP0, P4 ;  /* 0x0000000000ff7886 */ /* 0x000fe20002000000 */
[----:B------:R-:W-:Y:S01]  /*5060*/  @!P4 R2UR UR5, R2 ;  /* 0x000000000205c2ca */ /* 0x000fe200000e0000 */
[----:B-1----:R-:W-:Y:S01]  /*5070*/  @!P4 IMAD.MOV.U32 R0, RZ, RZ, 0x2000 ;  /* 0x00002000ff00c424 */ /* 0x002fe200078e00ff */
[----:B------:R-:W-:Y:S01]  /*5080*/  UMOV UR8, 0x0 ;  /* 0x0000000000087882 */ /* 0x000fe20000000000 */
[----:B------:R-:W-:Y:S01]  /*5090*/  UMOV UR9, 0x10000000 ;  /* 0x1000000000097882 */ /* 0x000fe20000000000 */
[----:B------:R-:W-:Y:S02]  /*50a0*/  @!UP0 UIADD3 UR26, UPT, UPT, UR34, 0x20, URZ ;  /* 0x00000020221a8890 */ /* 0x000fe4000fffe0ff */
[----:B------:R-:W-:Y:S01]  /*50b0*/  @!UP0 UIADD3 UR24, UPT, UPT, UR4, 0x2200, URZ ;  /* 0x0000220004188890 */ /* 0x000fe2000fffe0ff */
[----:B------:R-:W-:Y:S01]  /*50c0*/  VOTEU.ALL UP0, P4 ;  /* 0x0000000000ff7886 */ /* 0x000fe20002000000 */
[----:B------:R-:W-:Y:S01]  /*50d0*/  UMOV UR27, UR35 ;  /* 0x00000023001b7c82 */ /* 0x000fe20008000000 */
[----:B------:R-:W-:Y:S02]  /*50e0*/  UMOV UR28, UR52 ;  /* 0x00000034001c7c82 */ /* 0x000fe40008000000 */
        /* <DEDUP_REMOVED lines=12> */
.L_x_164:
[----:B------:R-:W2:Y:S01]  /*51b0*/  LDC.64 R12, c[0x0][0xf18] ;  /* 0x0003c600ff0c7b82 */ /* 0x000ea20000000a00 */
[----:B------:R-:W-:Y:S01]  /*51c0*/  @!P4 R2UR UR5, R2 ;  /* 0x000000000205c2ca */ /* 0x000fe200000e0000 */
[----:B------:R-:W-:Y:S01]  /*51d0*/  VOTEU.ALL UP0, P4 ;  /* 0x0000000000ff7886 */ /* 0x000fe20002000000 */
[----:B------:R-:W-:Y:S01]  /*51e0*/  @!P4 R2UR UR6, R8 ;  /* 0x000000000806c2ca */ /* 0x000fe200000e0000 */
[----:B-1----:R-:W-:Y:S01]  /*51f0*/  @!P4 IMAD.MOV.U32 R0, RZ, RZ, 0x2000 ;  /* 0x00002000ff00c424 */ /* 0x002fe200078e00ff */
[----:B------:R-:W-:Y:S03]  /*5200*/  UMOV UR8, 0x0 ;  /* 0x0000000000087882 */ /* 0x000fe60000000000 */
[----:B------:R-:W1:Y:S01]  /*5210*/  @!P1 LDC R2, c[0x0][0xf0c] ;  /* 0x0003c300ff029b82 */ /* 0x000e620000000800 */
[----:B------:R-:W-:Y:S01]  /*5220*/  @!UP0 UIADD3 UR18, UPT, UPT, UR34, 0x40, URZ ;  /* 0x0000004022128890 */ /* 0x000fe2000fffe0ff */
[----:B------:R-:W-:Y:S01]  /*5230*/  @P3 SHF.R.U32.HI R29, RZ, 0x10, R21 ;  /* 0x00000010ff1d3819 */ /* 0x000fe20000011615 */
[----:B------:R-:W-:Y:S01]  /*5240*/  @!UP0 UIADD3 UR16, UPT, UPT, UR4, 0x4200, URZ ;  /* 0x0000420004108890 */ /* 0x000fe2000fffe0ff */
[----:B------:R-:W-:Y:S01]  /*5250*/  VIADD R31, R31, 0x1 ;  /* 0x000000011f1f7836 */ /* 0x000fe20000000000 */
[----:B------:R-:W-:Y:S01]  /*5260*/  VOTEU.ALL UP0, P4 ;  /* 0x0000000000ff7886 */ /* 0x000fe20002000000 */
[----:B------:R-:W-:Y:S01]  /*5270*/  UMOV UR9, 0x10000000 ;  /* 0x1000000000097882 */ /* 0x000fe20000000000 */
[----:B------:R-:W-:Y:S01]  /*5280*/  UMOV UR19, UR35 ;  /* 0x0000002300137c82 */ /* 0x000fe20008000000 */
[----:B------:R-:W-:Y:S01]  /*5290*/  IMAD.U32 R9, RZ, RZ, UR5 ;  /* 0x00000005ff097e24 */ /* 0x000fe2000f8e00ff */
[----:B------:R-:W-:Y:S01]  /*52a0*/  UMOV UR20, UR52 ;  /* 0x0000003400147c82 */ /* 0x000fe20008000000 */
[----:B------:R-:W-:Y:S01]  /*52b0*/  IMAD.U32 R8, RZ, RZ, UR6 ;  /* 0x00000006ff087e24 */ /* 0x000fe2000f8e00ff */
[----:B------:R-:W-:Y:S02]  /*52c0*/  UPRMT UR5, UR59, 0x654, UR17 ;  /* 0x000006543b057896 */ /* 0x000fe40008000011 */
[----:B------:R-:W-:Y:S02]  /*52d0*/  @!P4 R2UR UR7, R9 ;  /* 0x000000000907c2ca */ /* 0x000fe400000e0000 */
[----:B------:R-:W-:Y:S02]  /*52e0*/  @!P4 R2UR UR6, R8 ;  /* 0x000000000806c2ca */ /* 0x000fe400000e0000 */
[----:B------:R-:W3:Y:S11]  /*52f0*/  LDC.64 R8, c[0x0][0xf10] ;  /* 0x0003c400ff087b82 */ /* 0x000ef60000000a00 */
[----:B------:R4:W-:Y:S01]  /*5300*/  @!UP0 UTMALDG.3D [UR16], [UR6], desc[UR8] ;  /* 0x00000810060085b4 */ /* 0x0009e20008011000 */
[----:B------:R5:W-:Y:S01]  /*5310*/  @!P4 SYNCS.ARRIVE.TRANS64.RED.A0TR RZ, [UR4+0x30], R0 ;  /* 0x00003000ffffc9a7 */ /* 0x000be20008300404 */
[C---:B---3--:R-:W-:Y:S01]  /*5320*/  @!P1 IMAD.HI.U32 R8, R11.reuse, R8, RZ ;  /* 0x000000080b089227 */ /* 0x048fe200078e00ff */
[----:B--2---:R-:W-:Y:S02]  /*5330*/  @!P1 ISETP.NE.AND P0, PT, R12, 0x1, PT ;  /* 0x000000010c00980c */ /* 0x004fe40003f05270 */
[----:B-1----:R-:W-:Y:S01]  /*5340*/  @!P1 ISETP.NE.AND P2, PT, R2, 0x1, PT ;  /* 0x000000010200980c */ /* 0x002fe20003f45270 */
[----:B------:R-:W-:Y:S01]  /*5350*/  SYNCS.ARRIVE.TRANS64.RED.A1T0 RZ, [UR5], RZ ;  /* 0x000000ffffff79a7 */ /* 0x000fe20008100405 */
[C---:B------:R-:W-:Y:S01]  /*5360*/  @!P1 IMAD.HI.U32 R13, R10.reuse, R13, RZ ;  /* 0x0000000d0a0d9227 */ /* 0x040fe200078e00ff */
[----:B------:R-:W-:Y:S04]  /*5370*/  @!P1 SHF.R.U32.HI R8, RZ, R9, R8 ;  /* 0x00000009ff089219 */ /* 0x000fe80000011608 */
[----:B------:R-:W-:Y:S01]  /*5380*/  @!P1 SEL R8, R11, R8, !P2 ;  /* 0x000000080b089207 */ /* 0x000fe20005000000 */
[----:B------:R-:W1:Y:S01]  /*5390*/  SYNCS.PHASECHK.TRANS64.TRYWAIT P5, [UR4+0x58], R28 ;  /* 0x0000581cff0075a7 */ /* 0x000e6200080a1104 */
[----:B-----5:R-:W2:Y:S02]  /*53a0*/  @!P1 LDC R0, c[0x0][0xf20] ;  /* 0x0003c800ff009b82 */ /* 0x020ea40000000800 */
[----:B--2---:R-:W-:Y:S04]  /*53b0*/  @!P1 SHF.R.U32.HI R0, RZ, R0, R13 ;  /* 0x00000000ff009219 */ /* 0x004fe8000001160d */
[----:B------:R-:W-:Y:S05]  /*53c0*/  @!P1 SEL R9, R10, R0, !P0 ;  /* 0x000000000a099207 */ /* 0x000fea0004000000 */
[----:B------:R-:W-:Y:S02]  /*53d0*/  @!P1 IMAD.IADD R0, R9, 0x1, -R8 ;  /* 0x0000000109009824 */ /* 0x000fe400078e0a08 */
[----:B------:R-:W-:Y:S02]  /*53e0*/  @!P1 IMAD.IADD R8, R8, 0x1, -R9 ;  /* 0x0000000108089824 */ /* 0x000fe400078e0a09 */
[----:B------:R-:W-:Y:S02]  /*53f0*/  @!P1 IMAD R11, R0, R2, R11 ;  /* 0x00000002000b9224 */ /* 0x000fe400078e020b */
[----:B------:R-:W-:Y:S01]  /*5400*/  @!P1 IMAD R10, R8, R12, R10 ;  /* 0x0000000c080a9224 */ /* 0x000fe200078e020a */
[----:B-1--4-:R-:W-:Y:S06]  /*5410*/  @!P5 BRA `(.L_x_84) ;  /* 0x0000004c0034d947 */ /* 0x012fec0003800000 */
.L_x_166:
[----:B------:R-:W-:Y:S01]  /*5420*/  @!P4 IADD3 R2, P0, PT, R34, 0x980, RZ ;  /* 0x000009802202c810 */ /* 0x000fe20007f1e0ff */
[----:B------:R-:W-:Y:S01]  /*5430*/  VOTEU.ALL UP0, P4 ;  /* 0x0000000000ff7886 */ /* 0x000fe20002000000 */
[----:B------:R-:W-:Y:S01]  /*5440*/  UMOV UR14, 0x0 ;  /* 0x00000000000e7882 */ /* 0x000fe20000000000 */
[----:B------:R-:W-:Y:S01]  /*5450*/  UMOV UR15, 0x10000000 ;  /* 0x10000000000f7882 */ /* 0x000fe20000000000 */
[----:B------:R-:W-:Y:S01]  /*5460*/  @!P4 R2UR UR6, R2 ;  /* 0x000000000206c2ca */ /* 0x000fe200000e0000 */
[----:B-1----:R-:W-:Y:S01]  /*5470*/  @!P4 IMAD.X R0, RZ, RZ, R35, P0 ;  /* 0x000000ffff00c224 */ /* 0x002fe200000e0623 */
[----:B------:R-:W-:Y:S01]  /*5480*/  @!UP0 UIADD3 UR10, UPT, UPT, UR34, 0x60, URZ ;  /* 0x00000060220a8890 */ /* 0x000fe2000fffe0ff */
[----:B------:R-:W-:Y:S01]  /*5490*/  IMAD.IADD R2, R10, 0x1, R86 ;  /* 0x000000010a027824 */ /* 0x000fe200078e0256 */
[----:B------:R-:W-:Y:S01]  /*54a0*/  @!UP0 UIADD3 UR8, UPT, UPT, UR4, 0x6200, URZ ;  /* 0x0000620004088890 */ /* 0x000fe2000fffe0ff */
[----:B------:R-:W-:Y:S01]  /*54b0*/  ISETP.NE.AND P0, PT, R31, 0x2, PT ;  /* 0x000000021f00780c */ /* 0x000fe20003f05270 */
[----:B------:R-:W-:Y:S01]  /*54c0*/  @!UP0 UIADD3 UR9, UPT, UPT, UR4, 0x38, URZ ;  /* 0x0000003804098890 */ /* 0x000fe2000fffe0ff */
[----:B------:R-:W-:Y:S01]  /*54d0*/  @!P4 R2UR UR5, R0 ;  /* 0x000000000005c2ca */ /* 0x000fe200000e0000 */
[----:B------:R-:W-:Y:S01]  /*54e0*/  VOTEU.ALL UP0, P4 ;  /* 0x0000000000ff7886 */ /* 0x000fe20002000000 */
[----:B------:R-:W-:Y:S01]  /*54f0*/  UMOV UR11, UR35 ;  /* 0x00000023000b7c82 */ /* 0x000fe20008000000 */
[----:B------:R-:W-:Y:S01]  /*5500*/  UMOV UR12, UR52 ;  /* 0x00000034000c7c82 */ /* 0x000fe20008000000 */
[----:B------:R-:W-:Y:S01]  /*5510*/  IMAD.IADD R0, R11, 0x1, R87 ;  /* 0x000000010b007824 */ /* 0x000fe200078e0257 */
[----:B------:R-:W-:Y:S01]  /*5520*/  @P3 R2UR UR52, R29 ;  /* 0x000000001d3432ca */ /* 0x000fe200000e0000 */
[----:B------:R-:W-:Y:S01]  /*5530*/  IMAD.U32 R8, RZ, RZ, UR6 ;  /* 0x00000006ff087e24 */ /* 0x000fe2000f8e00ff */
[----:B------:R-:W-:Y:S02]  /*5540*/  LOP3.LUT R32, R32, 0x1, RZ, 0x3c, !PT ;  /* 0x0000000120207812 */ /* 0x000fe400078e3cff */
[----:B------:R-:W-:Y:S02]  /*5550*/  R2UR UR20, R0 ;  /* 0x00000000001472ca */ /* 0x000fe400000e0000 */
[----:B------:R-:W-:Y:S02]  /*5560*/  @!P4 R2UR UR6, R8 ;  /* 0x000000000806c2ca */ /* 0x000fe400000e0000 */
[----:B------:R-:W-:Y:S01]  /*5570*/  IMAD.U32 R9, RZ, RZ, UR5 ;  /* 0x00000005ff097e24 */ /* 0x000fe2000f8e00ff */
[----:B------:R-:W-:Y:S02]  /*5580*/  SEL R0, RZ, 0x1, P0 ;  /* 0x00000001ff007807 */ /* 0x000fe40000000000 */
[----:B------:R-:W-:Y:S02]  /*5590*/  SEL R31, R31, RZ, P0 ;  /* 0x000000ff1f1f7207 */ /* 0x000fe40000000000 */
[----:B------:R-:W-:Y:S02]  /*55a0*/  @!P4 R2UR UR7, R9 ;  /* 0x000000000907c2ca */ /* 0x000fe400000e0000 */
[----:B------:R-:W-:Y:S11]  /*55b0*/  LOP3.LUT R30, R30, R0, RZ, 0x3c, !PT ;  /* 0x000000001e1e7212 */ /* 0x000ff600078e3cff */
[----:B------:R1:W-:Y:S01]  /*55c0*/  @!UP0 UTMALDG.3D [UR8], [UR6], desc[UR14] ;  /* 0x00000e08060085b4 */ /* 0x0003e20008011000 */
[----:B------:R2:W-:Y:S01]  /*55d0*/  @!P4 SYNCS.ARRIVE.TRANS64.RED.A0TR RZ, [UR4+0x38], R27 ;  /* 0x0000381bffffc9a7 */ /* 0x0005e20008300404 */
[----:B------:R-:W-:Y:S01]  /*55e0*/  UPLOP3.LUT UP0, UPT, UPT, UPT, UPT, 0x80, 0x8 ;  /* 0x000000000008789c */ /* 0x000fe20003f0f070 */
[----:B------:R-:W-:Y:S01]  /*55f0*/  SYNCS.ARRIVE.TRANS64.RED.A1T0 RZ, [UR13], RZ ;  /* 0x000000ffffff79a7 */ /* 0x000fe2000810040d */
[----:B-1----:R-:W-:Y:S01]  /*5600*/  R2UR UR12, R2 ;  /* 0x00000000020c72ca */ /* 0x002fe200000e0000 */
[----:B------:R-:W-:Y:S03]  /*5610*/  @!UPT UIADD3 URZ, UPT, UPT, URZ, URZ, URZ ;  /* 0x000000fffffff290 */ /* 0x000fe6000fffe0ff */
[----:B------:R-:W-:Y:S11]  /*5620*/  @P3 BRA `(.L_x_85) ;  /* 0xfffffff000983947 */ /* 0x000ff6000383ffff */
[----:B------:R-:W-:-:S04]  /*5630*/  SHF.L.U32 R2, R32, 0x1f, RZ ;  /* 0x0000001f20027819 */ /* 0x000fc800000006ff */
[----:B------:R-:W1:Y:S02]  /*5640*/  SYNCS.PHASECHK.TRANS64.TRYWAIT P0, [UR4+0x40], R2 ;  /* 0x00004002ff0075a7 */ /* 0x000e640008001104 */
[----:B-1----:R-:W-:Y:S05]  /*5650*/  @!P0 BRA `(.L_x_86) ;  /* 0x0000004800bc8947 */ /* 0x002fea0003800000 */
.L_x_168:
[----:B------:R-:W3:Y:S02]  /*5660*/  SYNCS.PHASECHK.TRANS64.TRYWAIT P0, [UR4+0x48], R2 ;  /* 0x00004802ff0075a7 */ /* 0x000ee40008001104 */
[----:B---3--:R-:W-:Y:S05]  /*5670*/  @!P0 BRA `(.L_x_87) ;  /* 0x0000004800cc8947 */ /* 0x008fea0003800000 */
.L_x_170:
[----:B------:R-:W3:Y:S02]  /*5680*/  SYNCS.PHASECHK.TRANS64.TRYWAIT P0, [UR4+0x50], R2 ;  /* 0x00005002ff0075a7 */ /* 0x000ee40008001104 */
[----:B---3--:R-:W-:Y:S05]  /*5690*/  @!P0 BRA `(.L_x_88) ;  /* 0x0000004800dc8947 */ /* 0x008fea0003800000 */
.L_x_172:
[----:B-1----:R-:W-:-:S07]  /*56a0*/  MOV R0, UR4 ;  /* 0x0000000400007c02 */ /* 0x002fce0008000f00 */
.L_x_89:
[----:B-1----:R-:W-:-:S04]  /*56b0*/  SHF.L.U32 R2, R32, 0x1f, RZ ;  /* 0x0000001f20027819 */ /* 0x002fc800000006ff */
[----:B------:R1:W3:Y:S03]  /*56c0*/  SYNCS.PHASECHK.TRANS64.TRYWAIT P0, [R0+URZ+0x58], R2 ;  /* 0x00005802000075a7 */ /* 0x0002e600080011ff */
[----:B---3--:R-:W-:Y:S05]  /*56d0*/  @!P0 NANOSLEEP.SYNCS 0x989680 ;  /* 0x009896800000895d */ /* 0x008fea0003900000 */
[----:B------:R-:W3:Y:S02]  /*56e0*/  @!P0 SYNCS.PHASECHK.TRANS64 P0, [R0+URZ+0x58], R2 ;  /* 0x00005802000085a7 */ /* 0x000ee400080010ff */
[----:B---3--:R-:W-:Y:S05]  /*56f0*/  @P0 EXIT ;  /* 0x000000000000094d */ /* 0x008fea0003800000 */
[----:B------:R-:W-:Y:S05]  /*5700*/  BRA `(.L_x_89) ;  /* 0xfffffffc00e87947 */ /* 0x000fea000383ffff */
.L_x_74:
[----:B------:R-:W-:-:S06]  /*5710*/  UISETP.GE.AND UP0, UPT, UR21, 0x4, UPT ;  /* 0x000000041500788c */ /* 0x000fcc000bf06270 */
[----:B------:R-:W-:-:S13]  /*5720*/  PLOP3.LUT P0, PT, PT, PT, UP0, 0x80, 0x8 ;  /* 0x000000000008781c */ /* 0x000fda0003f0f008 */
[----:B------:R-:W-:Y:S05]  /*5730*/  @!P0 EXIT ;  /* 0x000000000000894d */ /* 0x000fea0003800000 */
[----:B------:R-:W-:Y:S01]  /*5740*/  BAR.SYNC.DEFER_BLOCKING 0x6, 0xa0 ;  /* 0x0182800000007b1d */ /* 0x000fe20000010000 */
[C---:B------:R-:W-:Y:S01]  /*5750*/  IMAD.SHL.U32 R2, R101.reuse, 0x20, RZ ;  /* 0x0000002065027824 */ /* 0x040fe200078e00ff */
[C---:B------:R-:W-:Y:S01]  /*5760*/  SHF.L.U32 R46, R101.reuse, 0x10, RZ ;  /* 0x00000010652e7819 */ /* 0x040fe200000006ff */
[C---:B------:R-:W-:Y:S01]  /*5770*/  IMAD.SHL.U32 R100, R101.reuse, 0x4, RZ ;  /* 0x0000000465647824 */ /* 0x040fe200078e00ff */
[C---:B------:R-:W-:Y:S01]  /*5780*/  LOP3.LUT R102, R101.reuse, 0x60, RZ, 0xc0, !PT ;  /* 0x0000006065667812 */ /* 0x040fe200078ec0ff */
[----:B------:R-:W-:Y:S01]  /*5790*/  HFMA2 R97, -RZ, RZ, 0, 5.9604644775390625e-08 ;  /* 0x00000001ff617431 */ /* 0x000fe200000001ff */
[----:B------:R-:W-:Y:S02]  /*57a0*/  UMOV UR36, 0x400 ;  /* 0x0000040000247882 */ /* 0x000fe40000000000 */
[----:B------:R-:W1:Y:S01]  /*57b0*/  LDC R91, c[0x0][0x370] ;  /* 0x0000dc00ff5b7b82 */ /* 0x000e620000000800 */
[----:B------:R-:W-:Y:S01]  /*57c0*/  ULEA UR36, UR59, UR36, 0x18 ;  /* 0x000000243b247291 */ /* 0x000fe2000f8ec0ff */
[----:B------:R-:W-:Y:S01]  /*57d0*/  LOP3.LUT R3, R2, 0xc0, RZ, 0xc0, !PT ;  /* 0x000000c002037812 */ /* 0x000fe200078ec0ff */
[----:B------:R-:W-:Y:S01]  /*57e0*/  HFMA2 R95, -RZ, RZ, 0, 0 ;  /* 0x00000000ff5f7431 */ /* 0x000fe200000001ff */
[----:B------:R-:W-:Y:S01]  /*57f0*/  LOP3.LUT R99, R101, 0x2, RZ, 0xc0, !PT ;  /* 0x0000000265637812 */ /* 0x000fe200078ec0ff */
[----:B------:R-:W-:Y:S01]  /*5800*/  UIADD3 UR4, UPT, UPT, UR36, 0x200, URZ ;  /* 0x0000020024047890 */ /* 0x000fe2000fffe0ff */
[----:B------:R-:W-:Y:S01]  /*5810*/  LOP3.LUT R100, R3, 0x18, R100, 0xf8, !PT ;  /* 0x0000001803647812 */ /* 0x000fe200078ef864 */
[----:B------:R-:W-:Y:S01]  /*5820*/  IMAD.MOV.U32 R45, RZ, RZ, RZ ;  /* 0x000000ffff2d7224 */ /* 0x000fe200078e00ff */
[----:B------:R-:W3:Y:S01]  /*5830*/  LDC R42, c[0x0][0xf0c] ;  /* 0x0003c300ff2a7b82 */ /* 0x000ee20000000800 */
[----:B------:R-:W-:Y:S01]  /*5840*/  LOP3.LUT R46, R46, 0x600000, RZ, 0xc0, !PT ;  /* 0x006000002e2e7812 */ /* 0x000fe200078ec0ff */
[----:B------:R-:W-:Y:S01]  /*5850*/  IMAD.MOV.U32 R105, RZ, RZ, RZ ;  /* 0x000000ffff697224 */ /* 0x000fe200078e00ff */
[----:B------:R-:W-:Y:S01]  /*5860*/  LOP3.LUT R100, R100, 0xf20, R2, 0xf8, !PT ;  /* 0x00000f2064647812 */ /* 0x000fe200078ef802 */
[----:B------:R-:W-:Y:S01]  /*5870*/  IMAD.U32 R93, RZ, RZ, UR4 ;  /* 0x00000004ff5d7e24 */ /* 0x000fe2000f8e00ff */
[----:B------:R-:W-:Y:S01]  /*5880*/  LOP3.LUT R101, R101, 0x4, RZ, 0xc0, !PT ;  /* 0x0000000465657812 */ /* 0x000fe200078ec0ff */
[----:B------:R-:W4:Y:S01]  /*5890*/  LDCU.64 UR48, c[0x0][0x348] ;  /* 0x00006900ff3077ac */ /* 0x000f220008000a00 */
[----:B------:R-:W-:Y:S01]  /*58a0*/  MOV R96, RZ ;  /* 0x000000ff00607202 */ /* 0x000fe20000000f00 */
[----:B------:R-:W1:Y:S01]  /*58b0*/  LDC R89, c[0x0][0xf20] ;  /* 0x0003c800ff597b82 */ /* 0x000e620000000800 */
[----:B------:R-:W2:Y:S01]  /*58c0*/  LDS R0, [UR36+0x100] ;  /* 0x00010024ff007984 */ /* 0x000ea20008000800 */
[----:B------:R-:W-:Y:S01]  /*58d0*/  IMAD R100, R100, 0x2, R93 ;  /* 0x0000000264647824 */ /* 0x000fe200078e025d */
[----:B------:R-:W1:Y:S03]  /*58e0*/  LDCU.64 UR44, c[0x0][0xc88] ;  /* 0x00019100ff2c77ac */ /* 0x000e660008000a00 */
[--C-:B------:R-:W-:Y:S01]  /*58f0*/  IMAD R99, R99, -0x10, R100.reuse ;  /* 0xfffffff063637824 */ /* 0x100fe200078e0264 */
[----:B------:R-:W1:Y:S01]  /*5900*/  LDCU.64 UR46, c[0x0][0xc90] ;  /* 0x00019200ff2e77ac */ /* 0x000e620008000a00 */
[----:B------:R-:W1:Y:S01]  /*5910*/  LDC R41, c[0x0][0xf30] ;  /* 0x0003cc00ff297b82 */ /* 0x000e620000000800 */
[----:B------:R-:W-:Y:S01]  /*5920*/  IMAD R98, R101, -0x10, R100 ;  /* 0xfffffff065627824 */ /* 0x000fe200078e0264 */
[----:B------:R-:W-:Y:S01]  /*5930*/  UMOV UR39, URZ ;  /* 0x000000ff00277c82 */ /* 0x000fe20008000000 */
[----:B------:R-:W-:-:S05]  /*5940*/  UMOV UR37, URZ ;  /* 0x000000ff00257c82 */ /* 0x000fca0008000000 */
[----:B------:R-:W1:Y:S08]  /*5950*/  LDC.64 R84, c[0x0][0xf10] ;  /* 0x0003c400ff547b82 */ /* 0x000e700000000a00 */
[----:B------:R-:W1:Y:S08]  /*5960*/  LDC.64 R38, c[0x0][0xf18] ;  /* 0x0003c600ff267b82 */ /* 0x000e700000000a00 */
[----:B------:R-:W1:Y:S08]  /*5970*/  LDC.64 R36, c[0x0][0xf28] ;  /* 0x0003ca00ff247b82 */ /* 0x000e700000000a00 */
[----:B------:R-:W1:Y:S01]  /*5980*/  LDC.64 R82, c[0x0][0xcb0] ;  /* 0x00032c00ff527b82 */ /* 0x000e620000000a00 */
[----:B--2---:R-:W-:-:S07]  /*5990*/  IMAD.IADD R46, R0, 0x1, R46 ;  /* 0x00000001002e7824 */ /* 0x004fce00078e022e */
[----:B------:R-:W2:Y:S08]  /*59a0*/  LDC.64 R80, c[0x0][0xca8] ;  /* 0x00032a00ff507b82 */ /* 0x000eb00000000a00 */
[----:B---34-:R-:W1:Y:S02]  /*59b0*/  LDC R90, c[0x0][0x374] ;  /* 0x0000dd00ff5a7b82 */ /* 0x018e640000000800 */
.L_x_133:
[----:B------:R-:W-:Y:S02]  /*59c0*/  LEA R0, R105, UR36, 0x3 ;  /* 0x0000002469007c11 */ /* 0x000fe4000f8e18ff */
[----:B------:R-:W-:Y:S02]  /*59d0*/  SHF.L.U32 R2, R95, 0x1f, RZ ;  /* 0x0000001f5f027819 */ /* 0x000fe400000006ff */
[----:B-1----:R-:W-:Y:S02]  /*59e0*/  LEA R16, R105, UR36, 0x4 ;  /* 0x0000002469107c11 */ /* 0x002fe4000f8e20ff */
[----:B---3--:R-:W3:Y:S02]  /*59f0*/  SYNCS.PHASECHK.TRANS64.TRYWAIT P0, [R0+URZ+0x70], R2 ;  /* 0x00007002000075a7 */ /* 0x008ee400080011ff */
[----:B---3--:R-:W-:Y:S05]  /*5a00*/  @!P0 BRA `(.L_x_90) ;  /* 0x0000004800188947 */ /* 0x008fea0003800000 */
.L_x_173:
[----:B------:R-:W4:Y:S01]  /*5a10*/  LDC.64 R10, c[0x0][0xf10] ;  /* 0x0003c400ff0a7b82 */ /* 0x000f220000000a00 */
[----:B------:R-:W2:Y:S01]  /*5a20*/  LDS.128 R16, [R16+0xe0] ;  /* 0x0000e00010107984 */ /* 0x000ea20000000c00 */
[----:B-1----:R-:W-:Y:S01]  /*5a30*/  ISETP.NE.AND P1, PT, R41, 0x1, PT ;  /* 0x000000012900780c */ /* 0x002fe20003f25270 */
[----:B---3--:R-:W-:Y:S01]  /*5a40*/  VIADD R0, R0, 0x80 ;  /* 0x0000008000007836 */ /* 0x008fe20000000000 */
[----:B------:R-:W-:Y:S04]  /*5a50*/  ISETP.GE.AND P0, PT, R40, 0x1, PT ;  /* 0x000000012800780c */ /* 0x000fe80003f06270 */
[----:B------:R-:W1:Y:S01]  /*5a60*/  LDC.64 R8, c[0x0][0xf18] ;  /* 0x0003c600ff087b82 */ /* 0x000e620000000a00 */
[----:B------:R-:W-:Y:S01]  /*5a70*/  PRMT R0, RZ, 0x654, R0 ;  /* 0x00000654ff007816 */ /* 0x000fe20000000000 */
[----:B------:R-:W-:Y:S01]  /*5a80*/  @!PT LDS RZ, [RZ] ;  /* 0x00000000fffff984 */ /* 0x000fe20000000800 */
[----:B------:R-:W-:Y:S01]  /*5a90*/  @!PT LDS RZ, [RZ] ;  /* 0x00000000fffff984 */ /* 0x000fe20000000800 */
[----:B------:R-:W-:Y:S01]  /*5aa0*/  @!PT LDS RZ, [RZ] ;  /* 0x00000000fffff984 */ /* 0x000fe20000000800 */
[----:B------:R-:W-:Y:S01]  /*5ab0*/  @!PT LDS RZ, [RZ] ;  /* 0x00000000fffff984 */ /* 0x000fe20000000800 */
[----:B------:R3:W-:Y:S06]  /*5ac0*/  MEMBAR.ALL.CTA ;  /* 0x0000000000007992 */ /* 0x0007ec0000008000 */
[----:B---3--:R-:W3:Y:S01]  /*5ad0*/  FENCE.VIEW.ASYNC.S ;  /* 0x00000000000073c6 */ /* 0x008ee20000000000 */
[----:B------:R-:W1:Y:S08]  /*5ae0*/  @!P1 LDC R12, c[0x0][0xf20] ;  /* 0x0003c800ff0c9b82 */ /* 0x000e700000000800 */
[----:B------:R-:W1:Y:S01]  /*5af0*/  @!P1 LDC R7, c[0x0][0xf0c] ;  /* 0x0003c300ff079b82 */ /* 0x000e620000000800 */
[----:B---3--:R3:W-:Y:S01]  /*5b00*/  SYNCS.ARRIVE.TRANS64.RED.A1T0 RZ, [R0+URZ], RZ ;  /* 0x000000ff00ff79a7 */ /* 0x0087e200081004ff */
[----:B--2---:R-:W-:Y:S04]  /*5b10*/  LOP3.LUT P4, RZ, R18, 0x1, RZ, 0xc0, !PT ;  /* 0x0000000112ff7812 */ /* 0x004fe8000788c0ff */
[----:B------:R-:W-:Y:S09]  /*5b20*/  P2R R103, PR, RZ, 0x10 ;  /* 0x00000010ff677803 */ /* 0x000ff20000000000 */
[----:B------:R-:W-:Y:S02]  /*5b30*/  @P4 MOV R44, R16 ;  /* 0x00000010002c4202 */ /* 0x000fe40000000f00 */
[----:B------:R-:W-:Y:S01]  /*5b40*/  @P4 LOP3.LUT R43, R17, 0xffff, RZ, 0xc0, !PT ;  /* 0x0000ffff112b4812 */ /* 0x000fe200078ec0ff */
[----:B---34-:R-:W-:Y:S06]  /*5b50*/  @!P0 BRA `(.L_x_91) ;  /* 0x0000000000a48947 */ /* 0x018fec0003800000 */
[----:B------:R-:W-:Y:S01]  /*5b60*/  IMAD.HI.U32 R0, R90, R39, RZ ;  /* 0x000000275a007227 */ /* 0x000fe200078e00ff */
[----:B------:R-:W-:Y:S02]  /*5b70*/  ISETP.NE.AND P0, PT, R38, 0x1, PT ;  /* 0x000000012600780c */ /* 0x000fe40003f05270 */
[----:B------:R-:W-:Y:S01]  /*5b80*/  ISETP.NE.AND P2, PT, R40, 0x1, PT ;  /* 0x000000012800780c */ /* 0x000fe20003f45270 */
[----:B------:R-:W-:Y:S01]  /*5b90*/  IMAD.HI.U32 R4, R91, R84, RZ ;  /* 0x000000545b047227 */ /* 0x000fe200078e00ff */
[----:B------:R-:W-:Y:S02]  /*5ba0*/  SHF.R.U32.HI R0, RZ, R89, R0 ;  /* 0x00000059ff007219 */ /* 0x000fe40000011600 */
[----:B------:R-:W-:Y:S01]  /*5bb0*/  ISETP.NE.AND P3, PT, R42, 0x1, PT ;  /* 0x000000012a00780c */ /* 0x000fe20003f65270 */
[----:B------:R-:W-:Y:S01]  /*5bc0*/  IMAD.HI.U32 R6, R43, R39, RZ ;  /* 0x000000272b067227 */ /* 0x000fe200078e00ff */
[-C--:B------:R-:W-:Y:S02]  /*5bd0*/  SHF.R.U32.HI R4, RZ, R85.reuse, R4 ;  /* 0x00000055ff047219 */ /* 0x080fe40000011604 */
[----:B------:R-:W-:Y:S01]  /*5be0*/  SEL R0, R90, R0, !P0 ;  /* 0x000000005a007207 */ /* 0x000fe20004000000 */
[----:B------:R-:W-:Y:S01]  /*5bf0*/  IMAD.HI.U32 R5, R44, R84, RZ ;  /* 0x000000542c057227 */ /* 0x000fe200078e00ff */
[----:B------:R-:W-:Y:S03]  /*5c00*/  SEL R4, R91, R4, !P3 ;  /* 0x000000045b047207 */ /* 0x000fe60005800000 */
[-C--:B------:R-:W-:Y:S01]  /*5c10*/  IMAD.HI.U32 R3, R0, R36.reuse, RZ ;  /* 0x0000002400037227 */ /* 0x080fe200078e00ff */
[----:B------:R-:W-:Y:S03]  /*5c20*/  SHF.R.U32.HI R5, RZ, R85, R5 ;  /* 0x00000055ff057219 */ /* 0x000fe60000011605 */
[----:B------:R-:W-:Y:S01]  /*5c30*/  IMAD.HI.U32 R2, R4, R36, RZ ;  /* 0x0000002404027227 */ /* 0x000fe200078e00ff */
[----:B------:R-:W-:Y:S02]  /*5c40*/  @P2 SHF.R.U32.HI R0, RZ, R37, R3 ;  /* 0x00000025ff002219 */ /* 0x000fe40000011603 */
[----:B------:R-:W-:Y:S02]  /*5c50*/  SHF.R.U32.HI R3, RZ, R89, R6 ;  /* 0x00000059ff037219 */ /* 0x000fe40000011606 */
[----:B------:R-:W-:Y:S01]  /*5c60*/  @P2 SHF.R.U32.HI R4, RZ, R37, R2 ;  /* 0x00000025ff042219 */ /* 0x000fe20000011602 */
[----:B------:R-:W-:Y:S01]  /*5c70*/  IMAD R0, R40, R0, RZ ;  /* 0x0000000028007224 */ /* 0x000fe200078e02ff */
[----:B------:R-:W-:Y:S02]  /*5c80*/  SEL R3, R43, R3, !P0 ;  /* 0x000000032b037207 */ /* 0x000fe40004000000 */
[----:B------:R-:W-:Y:S01]  /*5c90*/  SEL R2, R44, R5, !P3 ;  /* 0x000000052c027207 */ /* 0x000fe20005800000 */
[----:B------:R-:W-:Y:S01]  /*5ca0*/  IMAD R5, R40, R4, RZ ;  /* 0x0000000428057224 */ /* 0x000fe200078e02ff */
[C---:B------:R-:W-:Y:S01]  /*5cb0*/  ISETP.GE.AND P0, PT, R3.reuse, R0, PT ;  /* 0x000000000300720c */ /* 0x040fe20003f06270 */
[C---:B------:R-:W-:Y:S03]  /*5cc0*/  IMAD.HI.U32 R0, R3.reuse, R36, RZ ;  /* 0x0000002403007227 */ /* 0x040fe600078e00ff */
[C---:B------:R-:W-:Y:S02]  /*5cd0*/  ISETP.GE.OR P0, PT, R2.reuse, R5, P0 ;  /* 0x000000050200720c */ /* 0x040fe40000706670 */
[----:B------:R-:W-:Y:S04]  /*5ce0*/  SHF.R.U32.HI R0, RZ, R37, R0 ;  /* 0x00000025ff007219 */ /* 0x000fe80000011600 */
[C---:B------:R-:W-:Y:S05]  /*5cf0*/  SEL R6, R3.reuse, R0, !P2 ;  /* 0x0000000003067207 */ /* 0x040fea0005000000 */
        /* <DEDUP_REMOVED lines=14> */
[----:B------:R-:W-:Y:S07]  /*5de0*/  IMAD R43, R3, R38, R43 ;  /* 0x00000026032b7224 */ /* 0x000fee00078e022b */
.L_x_91:
[----:B-1----:R-:W-:Y:S01]  /*5df0*/  @!P1 IMAD.HI.U32 R2, R43, R9, RZ ;  /* 0x000000092b029227 */ /* 0x002fe200078e00ff */
[----:B------:R-:W-:Y:S01]  /*5e00*/  @!P1 ISETP.NE.AND P0, PT, R8, 0x1, PT ;  /* 0x000000010800980c */ /* 0x000fe20003f05270 */
[----:B------:R-:W-:Y:S01]  /*5e10*/  USHF.L.U32 UR42, UR20, 0x7, URZ ;  /* 0x00000007142a7899 */ /* 0x000fe200080006ff */
[----:B------:R-:W-:Y:S01]  /*5e20*/  @!P1 ISETP.NE.AND P2, PT, R7, 0x1, PT ;  /* 0x000000010700980c */ /* 0x000fe20003f45270 */
[C---:B------:R-:W-:Y:S01]  /*5e30*/  @!P1 IMAD.HI.U32 R0, R44.reuse, R10, RZ ;  /* 0x0000000a2c009227 */ /* 0x040fe200078e00ff */
[----:B------:R-:W-:Y:S01]  /*5e40*/  @!P1 SHF.R.U32.HI R2, RZ, R12, R2 ;  /* 0x0000000cff029219 */ /* 0x000fe20000011602 */
[----:B------:R-:W-:Y:S01]  /*5e50*/  USHF.L.U32 UR41, UR12, 0x7, URZ ;  /* 0x000000070c297899 */ /* 0x000fe200080006ff */
[----:B------:R-:W-:Y:S01]  /*5e60*/  @P4 SHF.R.U32.HI R94, RZ, 0x10, R17 ;  /* 0x00000010ff5e4819 */ /* 0x000fe20000011611 */
[----:B------:R-:W-:Y:S01]  /*5e70*/  VIADD R105, R105, 0x1 ;  /* 0x0000000169697836 */ /* 0x000fe20000000000 */
[----:B------:R-:W-:Y:S01]  /*5e80*/  @!P1 SEL R2, R43, R2, !P0 ;  /* 0x000000022b029207 */ /* 0x000fe20004000000 */
[----:B------:R-:W-:Y:S01]  /*5e90*/  BSSY.RECONVERGENT B6, `(.L_x_92) ;  /* 0x0000028000067945 */ /* 0x000fe20003800200 */
[----:B------:R-:W-:Y:S02]  /*5ea0*/  @!P1 SHF.R.U32.HI R0, RZ, R11, R0 ;  /* 0x0000000bff009219 */ /* 0x000fe40000011600 */
[----:B------:R-:W-:Y:S02]  /*5eb0*/  LOP3.LUT P0, RZ, R93, 0x1b0, RZ, 0xc0, !PT ;  /* 0x000001b05dff7812 */ /* 0x000fe4000780c0ff */
[----:B------:R-:W-:Y:S05]  /*5ec0*/  @!P1 SEL R3, R44, R0, !P2 ;  /* 0x000000002c039207 */ /* 0x000fea0005000000 */
[----:B------:R-:W-:Y:S02]  /*5ed0*/  @!P1 IMAD.IADD R0, R2, 0x1, -R3 ;  /* 0x0000000102009824 */ /* 0x000fe400078e0a03 */
[----:B------:R-:W-:Y:S02]  /*5ee0*/  @!P1 IMAD.IADD R2, R3, 0x1, -R2 ;  /* 0x0000000103029824 */ /* 0x000fe400078e0a02 */
[----:B------:R-:W-:Y:S02]  /*5ef0*/  @!P1 IMAD R44, R0, R7, R44 ;  /* 0x00000007002c9224 */ /* 0x000fe400078e022c */
[----:B------:R-:W-:Y:S01]  /*5f00*/  @!P1 IMAD R43, R2, R8, R43 ;  /* 0x00000008022b9224 */ /* 0x000fe200078e022b */
[----:B------:R-:W-:Y:S06]  /*5f10*/  @!P0 BRA `(.L_x_93) ;  /* 0x00000000007c8947 */ /* 0x000fec0003800000 */
[----:B------:R-:W1:Y:S01]  /*5f20*/  LDCU.64 UR8, c[0x4][0x80] ;  /* 0x01001000ff0877ac */ /* 0x000e620008000a00 */
[----:B------:R-:W-:Y:S01]  /*5f30*/  MOV R2, 0x0 ;  /* 0x0000000000027802 */ /* 0x000fe20000000f00 */
[----:B------:R-:W-:Y:S02]  /*5f40*/  HFMA2 R12, -RZ, RZ, 0, 5.9604644775390625e-08 ;  /* 0x00000001ff0c7431 */ /* 0x000fe400000001ff */
[----:B------:R-:W-:Y:S01]  /*5f50*/  IMAD.MOV.U32 R8, RZ, RZ, 0x70 ;  /* 0x00000070ff087424 */ /* 0x000fe200078e00ff */
[----:B------:R2:W3:Y:S01]  /*5f60*/  LDC.64 R14, c[0x4][R2] ;  /* 0x01000000020e7b82 */ /* 0x0004e20000000a00 */
[----:B------:R-:W4:Y:S01]  /*5f70*/  LDCU.64 UR6, c[0x4][0x88] ;  /* 0x01001100ff0677ac */ /* 0x000f220008000a00 */
[----:B------:R-:W-:Y:S01]  /*5f80*/  IMAD.MOV.U32 R13, RZ, RZ, RZ ;  /* 0x000000ffff0d7224 */ /* 0x000fe200078e00ff */
[----:B------:R-:W2:Y:S01]  /*5f90*/  LDCU.64 UR4, c[0x4][0x8] ;  /* 0x01000100ff0477ac */ /* 0x000ea20008000a00 */
[----:B-1----:R-:W-:Y:S01]  /*5fa0*/  MOV R5, UR9 ;  /* 0x0000000900057c02 */ /* 0x002fe20008000f00 */
[----:B------:R-:W-:Y:S01]  /*5fb0*/  IMAD.U32 R4, RZ, RZ, UR8 ;  /* 0x00000008ff047e24 */ /* 0x000fe2000f8e00ff */
[----:B----4-:R-:W-:Y:S01]  /*5fc0*/  MOV R7, UR7 ;  /* 0x0000000700077c02 */ /* 0x010fe20008000f00 */
[----:B------:R-:W-:Y:S01]  /*5fd0*/  IMAD.U32 R6, RZ, RZ, UR6 ;  /* 0x00000006ff067e24 */ /* 0x000fe2000f8e00ff */
[----:B--2---:R-:W-:Y:S01]  /*5fe0*/  MOV R11, UR5 ;  /* 0x00000005000b7c02 */ /* 0x004fe20008000f00 */
[----:B------:R-:W-:Y:S02]  /*5ff0*/  IMAD.U32 R10, RZ, RZ, UR4 ;  /* 0x00000004ff0a7e24 */ /* 0x000fe4000f8e00ff */
[----:B------:R-:W-:Y:S07]  /*6000*/  LEPC R20, `(.L_x_94) ;  /* 0x000000001014794e */ /* 0x000fee0000000000 */
[----:B---3-5:R-:W-:Y:S05]  /*6010*/  CALL.ABS.NOINC R14 ;  /* 0x000000000e007343 */ /* 0x028fea0003c00000 */
.L_x_94:
[----:B------:R-:W1:Y:S01]  /*6020*/  LDCU.64 UR8, c[0x4][0x80] ;  /* 0x01001000ff0877ac */ /* 0x000e620008000a00 */
[----:B------:R-:W2:Y:S01]  /*6030*/  LDC.64 R2, c[0x4][R2] ;  /* 0x0100000002027b82 */ /* 0x000ea20000000a00 */
[----:B------:R-:W-:Y:S02]  /*6040*/  HFMA2 R12, -RZ, RZ, 0, 5.9604644775390625e-08 ;  /* 0x00000001ff0c7431 */ /* 0x000fe400000001ff */
[----:B------:R-:W-:Y:S02]  /*6050*/  IMAD.MOV.U32 R8, RZ, RZ, 0x70 ;  /* 0x00000070ff087424 */ /* 0x000fe400078e00ff */
[----:B------:R-:W-:Y:S01]  /*6060*/  IMAD.MOV.U32 R13, RZ, RZ, RZ ;  /* 0x000000ffff0d7224 */ /* 0x000fe200078e00ff */
[----:B------:R-:W3:Y:S01]  /*6070*/  LDCU.64 UR6, c[0x4][0x88] ;  /* 0x01001100ff0677ac */ /* 0x000ee20008000a00 */
[----:B------:R-:W4:Y:S01]  /*6080*/  LDCU.64 UR4, c[0x4][0x8] ;  /* 0x01000100ff0477ac */ /* 0x000f220008000a00 */
[----:B-1----:R-:W-:Y:S02]  /*6090*/  MOV R4, UR8 ;  /* 0x0000000800047c02 */ /* 0x002fe40008000f00 */
[----:B------:R-:W-:Y:S02]  /*60a0*/  MOV R5, UR9 ;  /* 0x0000000900057c02 */ /* 0x000fe40008000f00 */
[----:B---3--:R-:W-:Y:S01]  /*60b0*/  MOV R7, UR7 ;  /* 0x0000000700077c02 */ /* 0x008fe20008000f00 */
[----:B------:R-:W-:Y:S01]  /*60c0*/  IMAD.U32 R6, RZ, RZ, UR6 ;  /* 0x00000006ff067e24 */ /* 0x000fe2000f8e00ff */
[----:B----4-:R-:W-:Y:S01]  /*60d0*/  MOV R11, UR5 ;  /* 0x00000005000b7c02 */ /* 0x010fe20008000f00 */
[----:B------:R-:W-:Y:S02]  /*60e0*/  IMAD.U32 R10, RZ, RZ, UR4 ;  /* 0x00000004ff0a7e24 */ /* 0x000fe4000f8e00ff */
[----:B------:R-:W-:Y:S07]  /*60f0*/  LEPC R20, `(.L_x_93) ;  /* 0x000000001014794e */ /* 0x000fee0000000000 */
[----:B--2---:R-:W-:Y:S05]  /*6100*/  CALL.ABS.NOINC R2 ;  /* 0x0000000002007343 */ /* 0x004fea0003c00000 */
.L_x_93:
[----:B------:R-:W-:Y:S05]  /*6110*/  BSYNC.RECONVERGENT B6 ;  /* 0x0000000000067941 */ /* 0x000fea0003800200 */
.L_x_92:
[----:B------:R-:W-:Y:S01]  /*6120*/  ISETP.NE.U32.AND P4, PT, R82, RZ, PT ;  /* 0x000000ff5200720c */ /* 0x000fe20003f85070 */
[----:B------:R-:W-:Y:S01]  /*6130*/  UISETP.NE.AND UP2, UPT, UR50, URZ, UPT ;  /* 0x000000ff3200728c */ /* 0x000fe2000bf45270 */
[----:B------:R-:W-:Y:S01]  /*6140*/  ISETP.NE.U32.AND P2, PT, RZ, UR44, PT ;  /* 0x0000002cff007c0c */ /* 0x000fe2000bf45070 */
[----:B------:R-:W-:Y:S01]  /*6150*/  UISETP.NE.U32.AND UP1, UPT, UR46, URZ, UPT ;  /* 0x000000ff2e00728c */ /* 0x000fe2000bf25070 */
[----:B------:R-:W-:Y:S01]  /*6160*/  ISETP.NE.AND.EX P4, PT, R83, RZ, PT, P4 ;  /* 0x000000ff5300720c */ /* 0x000fe20003f85340 */
[----:B------:R-:W-:Y:S01]  /*6170*/  UPLOP3.LUT UP0, UPT, UPT, UPT, UPT, 0x40, 0x4 ;  /* 0x000000000004789c */ /* 0x000fe20003f0e870 */
[----:B------:R-:W-:Y:S01]  /*6180*/  ISETP.NE.AND.EX P2, PT, RZ, UR45, PT, P2 ;  /* 0x0000002dff007c0c */ /* 0x000fe2000bf45320 */
[----:B------:R-:W-:Y:S01]  /*6190*/  UISETP.NE.AND.EX UP1, UPT, UR47, URZ, UPT, UP1 ;  /* 0x000000ff2f00728c */ /* 0x000fe2000bf25310 */
[----:B------:R-:W-:Y:S04]  /*61a0*/  PLOP3.LUT P1, PT, PT, PT, UP2, 0x80, 0x8 ;  /* 0x000000000008781c */ /* 0x000fe80003f2f028 */
[----:B------:R-:W-:Y:S06]  /*61b0*/  @UP2 UPLOP3.LUT UP0, UPT, UPT, UPT, UP1, 0x80, 0x8 ;  /* 0x000000000008289c */ /* 0x000fec0003f0f010 */
[----:B------:R-:W-:Y:S01]  /*61c0*/  PLOP3.LUT P0, PT, PT, PT, UP0, 0x80, 0x8 ;  /* 0x000000000008781c */ /* 0x000fe20003f0f008 */
[----:B------:R-:W-:Y:S01]  /*61d0*/  @!UPT UIADD3 URZ, UPT, UPT, URZ, URZ, URZ ;  /* 0x000000fffffff290 */ /* 0x000fe2000fffe0ff */
[----:B------:R-:W-:Y:S11]  /*61e0*/  BRA.U !UP1, `(.L_x_95) ;  /* 0x0000000109387547 */ /* 0x000ff6000b800000 */
[----:B------:R-:W-:Y:S01]  /*61f0*/  UISETP.NE.U32.AND UP0, UPT, UR44, URZ, UPT ;  /* 0x000000ff2c00728c */ /* 0x000fe2000bf05070 */
[----:B------:R-:W-:Y:S02]  /*6200*/  HFMA2 R0, -RZ, RZ, 0, 5.9604644775390625e-08 ;  /* 0x00000001ff007431 */ /* 0x000fe400000001ff */
[----:B------:R-:W-:Y:S01]  /*6210*/  IMAD.MOV.U32 R88, RZ, RZ, 0x1 ;  /* 0x00000001ff587424 */ /* 0x000fe200078e00ff */
[----:B------:R-:W-:Y:S06]  /*6220*/  UISETP.NE.AND.EX UP0, UPT, UR45, URZ, UPT, UP0 ;  /* 0x000000ff2d00728c */ /* 0x000fec000bf05300 */
[----:B------:R-:W-:Y:S05]  /*6230*/  PLOP3.LUT P3, PT, PT, PT, UP0, 0x80, 0x8 ;  /* 0x000000000008781c */ /* 0x000fea0003f6f008 */
[----:B------:R-:W1:Y:S01]  /*6240*/  @UP0 LDCU.64 UR4, c[0x0][0xc88] ;  /* 0x00019100ff0407ac */ /* 0x000e620008000a00 */
[----:B------:R-:W-:Y:S07]  /*6250*/  @UP0 UIMAD UR6, UR52, UR46, URZ ;  /* 0x0000002e340602a4 */ /* 0x000fee000f8e02ff */
[----:B------:R-:W-:Y:S01]  /*6260*/  @!P3 PRMT R88, R0, 0x7610, R88 ;  /* 0x000076100058b816 */ /* 0x000fe20000000058 */
[----:B-1----:R-:W-:Y:S06]  /*6270*/  @UP0 UIMAD.WIDE UR4, UR6, 0x4, UR4 ;  /* 0x00000004060408a5 */ /* 0x002fec000f8e0204 */
[----:B------:R-:W-:Y:S01]  /*6280*/  IMAD.U32 R2, RZ, RZ, UR4 ;  /* 0x00000004ff027e24 */ /* 0x000fe2000f8e00ff */
[----:B------:R-:W-:Y:S04]  /*6290*/  MOV R3, UR5 ;  /* 0x0000000500037c02 */ /* 0x000fe80008000f00 */
[----:B------:R-:W1:Y:S01]  /*62a0*/  @!UP0 LDCU UR4, c[0x0][0xc80] ;  /* 0x00019000ff0487ac */ /* 0x000e620008000800 */
[----:B-----5:R2:W5:Y:S02]  /*62b0*/  @P3 LDG.E R49, desc[UR54][R2.64] ;  /* 0x0000003602313981 */ /* 0x020564000c1e1900 */
[----:B-12---:R-:W-:Y:S02]  /*62c0*/  @!P3 IMAD.U32 R49, RZ, RZ, UR4 ;  /* 0x00000004ff31be24 */ /* 0x006fe4000f8e00ff */
.L_x_95:
[----:B------:R-:W-:Y:S05]  /*62d0*/  @!P4 BRA `(.L_x_96) ;  /* 0x000000000020c947 */ /* 0x000fea0003800000 */
[----:B------:R-:W-:Y:S04]  /*62e0*/  ISETP.NE.U32.AND P3, PT, R80, RZ, PT ;  /* 0x000000ff5000720c */ /* 0x000fe80003f65070 */
[----:B------:R-:W-:Y:S11]  /*62f0*/  ISETP.NE.AND.EX P3, PT, R81, RZ, PT, P3 ;  /* 0x000000ff5100720c */ /* 0x000ff60003f65330 */
[----:B------:R-:W-:Y:S02]  /*6300*/  @!UPT UIADD3 URZ, UPT, UPT, URZ, URZ, URZ ;  /* 0x000000fffffff290 */ /* 0x000fe4000fffe0ff */
[----:B------:R-:W1:Y:S01]  /*6310*/  @P3 LDC.64 R2, c[0x0][0xca8] ;  /* 0x00032a00ff023b82 */ /* 0x000e620000000a00 */
[----:B------:R-:W-:Y:S04]  /*6320*/  @P3 IMAD R0, R82, UR52, RZ ;  /* 0x0000003452003c24 */ /* 0x000fe8000f8e02ff */
[----:B-1----:R-:W-:Y:S05]  /*6330*/  @P3 IMAD.WIDE R2, R0, 0x4, R2 ;  /* 0x0000000400023825 */ /* 0x002fea00078e0202 */
[----:B-----5:R1:W5:Y:S02]  /*6340*/  @P3 LDG.E R47, desc[UR54][R2.64] ;  /* 0x00000036022f3981 */ /* 0x020364000c1e1900 */
[----:B-1----:R-:W2:Y:S02]  /*6350*/  @!P3 LDC R47, c[0x0][0xca0] ;  /* 0x00032800ff2fbb82 */ /* 0x002ea40000000800 */
.L_x_96:
[----:B-----5:R-:W-:Y:S01]  /*6360*/  FSETP.NEU.AND P3, PT, R49, RZ, PT ;  /* 0x000000ff3100720b */ /* 0x020fe20003f6d000 */
[----:B------:R-:W-:Y:S01]  /*6370*/  BSSY B1, `(.L_x_97) ;  /* 0x0000039000017945 */ /* 0x000fe20003800000 */
[----:B------:R-:W-:Y:S01]  /*6380*/  SEL R3, RZ, 0xffffffff, P2 ;  /* 0xffffffffff037807 */ /* 0x000fe20001000000 */
[----:B------:R-:W-:Y:S01]  /*6390*/  IMAD.MOV.U32 R66, RZ, RZ, 0x1 ;  /* 0x00000001ff427424 */ /* 0x000fe200078e00ff */
[----:B------:R-:W-:Y:S01]  /*63a0*/  @P1 LOP3.LUT P2, RZ, R88, 0xff, RZ, 0xc0, !PT ;  /* 0x000000ff58ff1812 */ /* 0x000fe2000784c0ff */
[----:B------:R-:W-:Y:S01]  /*63b0*/  IMAD R48, R45, 0x80, R46 ;  /* 0x000000802d307824 */ /* 0x000fe200078e022e */
[----:B------:R-:W-:Y:S01]  /*63c0*/  @P1 SEL R0, RZ, 0xffffffff, P3 ;  /* 0xffffffffff001807 */ /* 0x000fe20001800000 */
[----:B------:R-:W-:Y:S01]  /*63d0*/  IMAD R106, R101, -0x10, R99 ;  /* 0xfffffff0656a7824 */ /* 0x000fe200078e0263 */
[----:B------:R-:W-:Y:S01]  /*63e0*/  LOP3.LUT R97, R97, 0x1, RZ, 0x3c, !PT ;  /* 0x0000000161617812 */ /* 0x000fe200078e3cff */
[----:B------:R-:W-:Y:S01]  /*63f0*/  IMAD.MOV.U32 R65, RZ, RZ, RZ ;  /* 0x000000ffff417224 */ /* 0x000fe200078e00ff */
[----:B------:R-:W-:Y:S02]  /*6400*/  @P0 SEL R0, R3, R0, !P2 ;  /* 0x0000000003000207 */ /* 0x000fe40005000000 */
[----:B------:R-:W-:Y:S02]  /*6410*/  CS2R R78, SRZ ;  /* 0x00000000004e7805 */ /* 0x000fe4000001ff00 */
[----:B------:R-:W-:Y:S02]  /*6420*/  LEA R64, R45, UR36, 0x3 ;  /* 0x000000242d407c11 */ /* 0x000fe4000f8e18ff */
[----:B------:R-:W-:Y:S02]  /*6430*/  CS2R R76, SRZ ;  /* 0x00000000004c7805 */ /* 0x000fe4000001ff00 */
[----:B------:R-:W-:Y:S02]  /*6440*/  @P1 LOP3.LUT R0, R0, 0x1, RZ, 0xc0, !PT ;  /* 0x0000000100001812 */ /* 0x000fe400078ec0ff */
[----:B------:R-:W-:Y:S02]  /*6450*/  CS2R R70, SRZ ;  /* 0x0000000000467805 */ /* 0x000fe4000001ff00 */
[----:B------:R-:W-:Y:S02]  /*6460*/  PLOP3.LUT P2, PT, PT, PT, UP1, 0x80, 0x8 ;  /* 0x000000000008781c */ /* 0x000fe40003f4f018 */
[----:B------:R-:W-:Y:S02]  /*6470*/  CS2R R68, SRZ ;  /* 0x0000000000447805 */ /* 0x000fe4000001ff00 */
[----:B------:R-:W-:Y:S02]  /*6480*/  ISETP.NE.U32.OR P5, PT, R0, 0x1, !P1 ;  /* 0x000000010000780c */ /* 0x000fe40004fa5470 */
[----:B------:R-:W-:Y:S02]  /*6490*/  CS2R R62, SRZ ;  /* 0x00000000003e7805 */ /* 0x000fe4000001ff00 */
[----:B------:R-:W-:Y:S02]  /*64a0*/  LOP3.LUT P4, R104, R88, 0xff, RZ, 0xc0, !PT ;  /* 0x000000ff58687812 */ /* 0x000fe4000788c0ff */
[----:B------:R-:W-:Y:S02]  /*64b0*/  CS2R R60, SRZ ;  /* 0x00000000003c7805 */ /* 0x000fe4000001ff00 */
[----:B------:R-:W-:Y:S02]  /*64c0*/  SEL R2, RZ, 0xffffffff, P3 ;  /* 0xffffffffff027807 */ /* 0x000fe40001800000 */
[----:B------:R-:W-:Y:S02]  /*64d0*/  CS2R R58, SRZ ;  /* 0x00000000003a7805 */ /* 0x000fe4000001ff00 */
[----:B------:R-:W-:Y:S02]  /*64e0*/  P2R R107, PR, RZ, 0x20 ;  /* 0x00000020ff6b7803 */ /* 0x000fe40000000000 */
[----:B------:R-:W-:Y:S02]  /*64f0*/  CS2R R56, SRZ ;  /* 0x0000000000387805 */ /* 0x000fe4000001ff00 */
[----:B------:R-:W-:Y:S02]  /*6500*/  @P2 SEL R2, R3, R2, !P4 ;  /* 0x0000000203022207 */ /* 0x000fe40006000000 */
[----:B------:R-:W-:Y:S02]  /*6510*/  @P5 SHF.L.U32 R0, R97, 0x1f, RZ ;  /* 0x0000001f61005819 */ /* 0x000fe400000006ff */
[----:B------:R-:W-:Y:S02]  /*6520*/  LOP3.LUT R2, R2, 0x1, RZ, 0xc0, !PT ;  /* 0x0000000102027812 */ /* 0x000fe400078ec0ff */
[----:B------:R1:W3:Y:S02]  /*6530*/  @P5 SYNCS.PHASECHK.TRANS64.TRYWAIT P1, [UR36+0x20], R0 ;  /* 0x00002000ff0055a7 */ /* 0x0002e40008021124 */
[----:B------:R-:W-:Y:S04]  /*6540*/  ISETP.NE.U32.AND P2, PT, R2, 0x1, PT ;  /* 0x000000010200780c */ /* 0x000fe80003f45070 */
[----:B------:R-:W-:Y:S02]  /*6550*/  P2R R67, PR, RZ, 0x4 ;  /* 0x00000004ff437803 */ /* 0x000fe40000000000 */
[----:B-1----:R-:W-:Y:S04]  /*6560*/  SHF.L.U32 R0, R96, 0x1f, RZ ;  /* 0x0000001f60007819 */ /* 0x002fe800000006ff */
[----:B------:R1:W4:Y:S01]  /*6570*/  SYNCS.PHASECHK.TRANS64.TRYWAIT P0, [R64+URZ+0x90], R0 ;  /* 0x00009000400075a7 */ /* 0x00032200080011ff */
[----:B---3--:R-:W-:Y:S01]  /*6580*/  @P5 SEL R66, RZ, 0x1, !P1 ;  /* 0x00000001ff425807 */ /* 0x008fe20004800000 */
[----:B-1----:R-:W-:Y:S06]  /*6590*/  @!P5 BRA `(.L_x_98) ;  /* 0x000000000058d947 */ /* 0x002fec0003800000 */
[----:B------:R-:W-:Y:S01]  /*65a0*/  IMAD.MOV.U32 R79, RZ, RZ, RZ ;  /* 0x000000ffff4f7224 */ /* 0x000fe200078e00ff */
[----:B------:R-:W-:Y:S01]  /*65b0*/  ISETP.NE.AND P1, PT, R66, RZ, PT ;  /* 0x000000ff4200720c */ /* 0x000fe20003f25270 */
[----:B------:R-:W-:Y:S01]  /*65c0*/  BSSY B0, `(.L_x_99) ;  /* 0x000000c000007945 */ /* 0x000fe20003800000 */
[----:B------:R-:W-:Y:S02]  /*65d0*/  CS2R R58, SRZ ;  /* 0x00000000003a7805 */ /* 0x000fe4000001ff00 */
[----:B------:R-:W-:Y:S02]  /*65e0*/  CS2R R56, SRZ ;  /* 0x0000000000387805 */ /* 0x000fe4000001ff00 */
[----:B------:R-:W-:Y:S02]  /*65f0*/  CS2R R62, SRZ ;  /* 0x00000000003e7805 */ /* 0x000fe4000001ff00 */
[----:B------:R-:W-:Y:S02]  /*6600*/  CS2R R60, SRZ ;  /* 0x00000000003c7805 */ /* 0x000fe4000001ff00 */
[----:B------:R-:W-:Y:S02]  /*6610*/  CS2R R70, SRZ ;  /* 0x0000000000467805 */ /* 0x000fe4000001ff00 */
[----:B------:R-:W-:Y:S02]  /*6620*/  CS2R R68, SRZ ;  /* 0x0000000000447805 */ /* 0x000fe4000001ff00 */
[----:B------:R-:W-:Y:S01]  /*6630*/  CS2R R76, SRZ ;  /* 0x00000000004c7805 */ /* 0x000fe2000001ff00 */
[----:B------:R-:W-:Y:S06]  /*6640*/  @P1 BRA `(.L_x_100) ;  /* 0x00000000000c1947 */ /* 0x000fec0003800000 */
[----:B------:R-:W-:Y:S04]  /*6650*/  SHF.L.U32 R3, R97, 0x1f, RZ ;  /* 0x0000001f61037819 */ /* 0x000fe800000006ff */
[----:B------:R-:W1:Y:S02]  /*6660*/  SYNCS.PHASECHK.TRANS64.TRYWAIT P1, [UR36+0x20], R3 ;  /* 0x00002003ff0075a7 */ /* 0x000e640008021124 */
[----:B-1----:R-:W-:Y:S05]  /*6670*/  @!P1 BRA `(.L_x_101) ;  /* 0x0000003c00109947 */ /* 0x002fea0003800000 */
.L_x_100:
[----:B------:R-:W-:Y:S05]  /*6680*/  BSYNC B0 ;  /* 0x0000000000007941 */ /* 0x000fea0003800000 */
.L_x_99:
[----:B------:R-:W-:Y:S01]  /*6690*/  ISETP.NE.AND P1, PT, R67, RZ, PT ;  /* 0x000000ff4300720c */ /* 0x000fe20003f25270 */
[----:B------:R-:W-:Y:S11]  /*66a0*/  HFMA2 R65, -RZ, RZ, 0, 5.9604644775390625e-08 ;  /* 0x00000001ff417431 */ /* 0x000ff600000001ff */
[----:B------:R-:W-:Y:S01]  /*66b0*/  @!UPT UIADD3 URZ, UPT, UPT, URZ, URZ, URZ ;  /* 0x000000fffffff290 */ /* 0x000fe2000fffe0ff */
[----:B------:R3:W1:Y:S04]  /*66c0*/  @P1 LDS.128 R56, [R100] ;  /* 0x0000000064381984 */ /* 0x0006680000000c00 */
[----:B------:R3:W1:Y:S04]  /*66d0*/  @P1 LDS.128 R60, [R99+0x10] ;  /* 0x00001000633c1984 */ /* 0x0006680000000c00 */
[----:B------:R3:W1:Y:S04]  /*66e0*/  @P1 LDS.128 R68, [R98+0x20] ;  /* 0x0000200062441984 */ /* 0x0006680000000c00 */
[----:B------:R3:W1:Y:S02]  /*66f0*/  @P1 LDS.128 R76, [R106+0x30] ;  /* 0x000030006a4c1984 */ /* 0x0006640000000c00 */
.L_x_98:
[----:B------:R-:W-:Y:S05]  /*6700*/  BSYNC B1 ;  /* 0x0000000000017941 */ /* 0x000fea0003800000 */
.L_x_97:
[----:B-1----:R-:W-:Y:S04]  /*6710*/  SHF.R.U32.HI R2, RZ, 0x15, R48 ;  /* 0x00000015ff027819 */ /* 0x002fe80000011630 */
[----:B------:R-:W-:Y:S01]  /*6720*/  LOP3.LUT P1, RZ, R2, 0x3, R92, 0x48, !PT ;  /* 0x0000000302ff7812 */ /* 0x000fe2000782485c */
[----:B------:R-:W-:Y:S01]  /*6730*/  @!UPT UIADD3 URZ, UPT, UPT, URZ, URZ, URZ ;  /* 0x000000fffffff290 */ /* 0x000fe2000fffe0ff */
[----:B----4-:R-:W-:Y:S11]  /*6740*/  @P0 BRA `(.L_x_102) ;  /* 0x0000000000080947 */ /* 0x010ff60003800000 */
[----:B------:R-:W1:Y:S02]  /*6750*/  SYNCS.PHASECHK.TRANS64.TRYWAIT P0, [R64+URZ+0x90], R0 ;  /* 0x00009000400075a7 */ /* 0x000e6400080011ff */
[----:B-1----:R-:W-:Y:S05]  /*6760*/  @!P0 BRA `(.L_x_103) ;  /* 0x0000003800ec8947 */ /* 0x002fea0003800000 */
.L_x_102:
[----:B------:R-:W-:Y:S05]  /*6770*/  @!P1 BRA `(.L_x_104) ;  /* 0x0000000000409947 */ /* 0x000fea0003800000 */
[----:B------:R-:W4:Y:S01]  /*6780*/  LDCU.64 UR8, c[0x4][0x70] ;  /* 0x01000e00ff0877ac */ /* 0x000f220008000a00 */
[----:B------:R-:W-:Y:S01]  /*6790*/  MOV R3, 0x0 ;  /* 0x0000000000037802 */ /* 0x000fe20000000f00 */
[----:B------:R-:W-:Y:S02]  /*67a0*/  HFMA2 R12, -RZ, RZ, 0, 5.9604644775390625e-08 ;  /* 0x00000001ff0c7431 */ /* 0x000fe400000001ff */
[----:B------:R-:W-:Y:S02]  /*67b0*/  IMAD.MOV.U32 R8, RZ, RZ, 0x192 ;  /* 0x00000192ff087424 */ /* 0x000fe400078e00ff */
[----:B------:R-:W-:Y:S01]  /*67c0*/  IMAD.MOV.U32 R13, RZ, RZ, RZ ;  /* 0x000000ffff0d7224 */ /* 0x000fe200078e00ff */
[----:B------:R-:W5:Y:S01]  /*67d0*/  LDCU.64 UR6, c[0x4][0x78] ;  /* 0x01000f00ff0677ac */ /* 0x000f620008000a00 */
[----:B------:R-:W1:Y:S01]  /*67e0*/  LDC.64 R2, c[0x4][R3] ;  /* 0x0100000003027b82 */ /* 0x000e620000000a00 */
[----:B------:R-:W2:Y:S01]  /*67f0*/  LDCU.64 UR4, c[0x4][0x10] ;  /* 0x01000200ff0477ac */ /* 0x000ea20008000a00 */
[----:B----4-:R-:W-:Y:S01]  /*6800*/  MOV R5, UR9 ;  /* 0x0000000900057c02 */ /* 0x010fe20008000f00 */
[----:B------:R-:W-:Y:S01]  /*6810*/  IMAD.U32 R4, RZ, RZ, UR8 ;  /* 0x00000008ff047e24 */ /* 0x000fe2000f8e00ff */
[----:B-----5:R-:W-:Y:S01]  /*6820*/  MOV R7, UR7 ;  /* 0x0000000700077c02 */ /* 0x020fe20008000f00 */
[----:B------:R-:W-:Y:S01]  /*6830*/  IMAD.U32 R6, RZ, RZ, UR6 ;  /* 0x00000006ff067e24 */ /* 0x000fe2000f8e00ff */
[----:B--2---:R-:W-:Y:S01]  /*6840*/  MOV R11, UR5 ;  /* 0x00000005000b7c02 */ /* 0x004fe20008000f00 */
[----:B------:R-:W-:Y:S02]  /*6850*/  IMAD.U32 R10, RZ, RZ, UR4 ;  /* 0x00000004ff0a7e24 */ /* 0x000fe4000f8e00ff */
[----:B------:R-:W-:Y:S07]  /*6860*/  LEPC R20, `(.L_x_104) ;  /* 0x000000001014794e */ /* 0x000fee0000000000 */
[----:B-1-3--:R-:W-:Y:S05]  /*6870*/  CALL.ABS.NOINC R2 ;  /* 0x0000000002007343 */ /* 0x00afea0003c00000 */
.L_x_104:
[----:B------:R-:W-:Y:S01]  /*6880*/  SHF.L.U32 R50, R56, 0x10, RZ ;  /* 0x0000001038327819 */ /* 0x000fe200000006ff */
[----:B------:R-:W-:Y:S05]  /*6890*/  WARPSYNC.ALL ;  /* 0x0000000000007948 */ /* 0x000fea0003800000 */
[----:B------:R-:W-:Y:S01]  /*68a0*/  R2UR UR4, R48 ;  /* 0x00000000300472ca */ /* 0x000fe200000e0000 */
[----:B------:R-:W-:Y:S01]  /*68b0*/  BSSY.RECONVERGENT B0, `(.L_x_105) ;  /* 0x0000088000007945 */ /* 0x000fe20003800200 */
[----:B------:R-:W-:Y:S02]  /*68c0*/  LOP3.LUT R51, R56, 0xffff0000, RZ, 0xc0, !PT ;  /* 0xffff000038337812 */ /* 0x000fe400078ec0ff */
[----:B------:R-:W-:Y:S02]  /*68d0*/  SHF.L.U32 R52, R57, 0x10, RZ ;  /* 0x0000001039347819 */ /* 0x000fe400000006ff */
[----:B------:R-:W-:Y:S07]  /*68e0*/  ISETP.NE.AND P0, PT, R102, RZ, PT ;  /* 0x000000ff6600720c */ /* 0x000fee0003f05270 */
[----:B------:R-:W1:Y:S02]  /*68f0*/  LDTM.x32 R4, tmem[UR4] ;  /* 0x00000004000479ee */ /* 0x000e6400082c0000 */
[C---:B-12---:R-:W-:Y:S01]  /*6900*/  FMUL R0, R47.reuse, R4 ;  /* 0x000000042f007220 */ /* 0x046fe20000400000 */
[C---:B------:R-:W-:Y:S01]  /*6910*/  FMUL R2, R47.reuse, R5 ;  /* 0x000000052f027220 */ /* 0x040fe20000400000 */
[C---:B------:R-:W-:Y:S01]  /*6920*/  FMUL R4, R47.reuse, R8 ;  /* 0x000000082f047220 */ /* 0x040fe20000400000 */
[C---:B------:R-:W-:Y:S01]  /*6930*/  FMUL R3, R47.reuse, R6 ;  /* 0x000000062f037220 */ /* 0x040fe20000400000 */
[C---:B------:R-:W-:Y:S01]  /*6940*/  FMUL R5, R47.reuse, R9 ;  /* 0x000000092f057220 */ /* 0x040fe20000400000 */
[C---:B------:R-:W-:Y:S01]  /*6950*/  FMUL R8, R47.reuse, R12 ;  /* 0x0000000c2f087220 */ /* 0x040fe20000400000 */
[C---:B------:R-:W-:Y:S01]  /*6960*/  FMUL R6, R47.reuse, R10 ;  /* 0x0000000a2f067220 */ /* 0x040fe20000400000 */
[C---:B------:R-:W-:Y:S01]  /*6970*/  FMUL R9, R47.reuse, R13 ;  /* 0x0000000d2f097220 */ /* 0x040fe20000400000 */
[----:B------:R-:W-:Y:S01]  /*6980*/  FMUL R12, R47, R16 ;  /* 0x000000102f0c7220 */ /* 0x000fe20000400000 */
[----:B------:R-:W-:Y:S01]  /*6990*/  FFMA R0, R49, R50, R0 ;  /* 0x0000003231007223 */ /* 0x000fe20000000000 */
[C---:B------:R-:W-:Y:S01]  /*69a0*/  FMUL R10, R47.reuse, R14 ;  /* 0x0000000e2f0a7220 */ /* 0x040fe20000400000 */
[C---:B------:R-:W-:Y:S01]  /*69b0*/  FMUL R13, R47.reuse, R17 ;  /* 0x000000112f0d7220 */ /* 0x040fe20000400000 */
[----:B------:R-:W-:Y:S01]  /*69c0*/  FMUL R16, R47, R20 ;  /* 0x000000142f107220 */ /* 0x000fe20000400000 */
[----:B------:R-:W-:Y:S01]  /*69d0*/  FFMA R2, R49, R51, R2 ;  /* 0x0000003331027223 */ /* 0x000fe20000000002 */
[C---:B------:R-:W-:Y:S01]  /*69e0*/  FMUL R14, R47.reuse, R18 ;  /* 0x000000122f0e7220 */ /* 0x040fe20000400000 */
        /* <DEDUP_REMOVED lines=8> */
[----:B------:R-:W-:Y:S01]  /*6a70*/  LOP3.LUT R32, R57, 0xffff0000, RZ, 0xc0, !PT ;  /* 0xffff000039207812 */ /* 0x000fe200078ec0ff */
[C---:B------:R-:W-:Y:S01]  /*6a80*/  FMUL R26, R47.reuse, R30 ;  /* 0x0000001e2f1a7220 */ /* 0x040fe20000400000 */
[----:B------:R-:W-:Y:S01]  /*6a90*/  FMUL R29, R47, R33 ;  /* 0x000000212f1d7220 */ /* 0x000fe20000400000 */
[----:B------:R-:W-:Y:S01]  /*6aa0*/  SHF.L.U32 R33, R58, 0x10, RZ ;  /* 0x000000103a217819 */ /* 0x000fe200000006ff */
[----:B------:R-:W-:Y:S01]  /*6ab0*/  FFMA R3, R49, R52, R3 ;  /* 0x0000003431037223 */ /* 0x000fe20000000003 */
[----:B------:R-:W-:Y:S01]  /*6ac0*/  F2FP.BF16.F32.PACK_AB R52, R2, R0 ;  /* 0x000000000234723e */ /* 0x000fe200000010ff */
[----:B------:R-:W-:Y:S01]  /*6ad0*/  FMUL R7, R47, R7 ;  /* 0x000000072f077220 */ /* 0x000fe20000400000 */
[----:B------:R-:W-:Y:S01]  /*6ae0*/  SHF.L.U32 R0, R59, 0x10, RZ ;  /* 0x000000103b007819 */ /* 0x000fe200000006ff */
[----:B------:R-:W-:Y:S01]  /*6af0*/  FMUL R30, R47, R34 ;  /* 0x000000222f1e7220 */ /* 0x000fe20000400000 */
[----:B------:R-:W-:Y:S01]  /*6b00*/  LOP3.LUT R34, R58, 0xffff0000, RZ, 0xc0, !PT ;  /* 0xffff00003a227812 */ /* 0x000fe200078ec0ff */
[----:B------:R-:W-:Y:S01]  /*6b10*/  FFMA R7, R49, R32, R7 ;  /* 0x0000002031077223 */ /* 0x000fe20000000007 */
[----:B------:R-:W-:Y:S01]  /*6b20*/  LOP3.LUT R2, R59, 0xffff0000, RZ, 0xc0, !PT ;  /* 0xffff00003b027812 */ /* 0x000fe200078ec0ff */
[----:B------:R-:W-:Y:S01]  /*6b30*/  FFMA R4, R49, R33, R4 ;  /* 0x0000002131047223 */ /* 0x000fe20000000004 */
[----:B------:R-:W-:Y:S01]  /*6b40*/  FMUL R11, R47, R11 ;  /* 0x0000000b2f0b7220 */ /* 0x000fe20000400000 */
[----:B------:R-:W-:Y:S01]  /*6b50*/  FFMA R5, R49, R34, R5 ;  /* 0x0000002231057223 */ /* 0x000fe20000000005 */
[----:B------:R-:W-:Y:S01]  /*6b60*/  F2FP.BF16.F32.PACK_AB R53, R7, R3 ;  /* 0x000000030735723e */ /* 0x000fe200000010ff */
[C---:B------:R-:W-:Y:S01]  /*6b70*/  FFMA R6, R49.reuse, R0, R6 ;  /* 0x0000000031067223 */ /* 0x040fe20000000006 */
[C---:B------:R-:W-:Y:S01]  /*6b80*/  SHF.L.U32 R0, R60.reuse, 0x10, RZ ;  /* 0x000000103c007819 */ /* 0x040fe200000006ff */
[----:B------:R-:W-:Y:S01]  /*6b90*/  FFMA R11, R49, R2, R11 ;  /* 0x00000002310b7223 */ /* 0x000fe2000000000b */
[----:B------:R-:W-:Y:S01]  /*6ba0*/  LOP3.LUT R2, R60, 0xffff0000, RZ, 0xc0, !PT ;  /* 0xffff00003c027812 */ /* 0x000fe200078ec0ff */
[----:B------:R-:W-:Y:S01]  /*6bb0*/  FMUL R15, R47, R15 ;  /* 0x0000000f2f0f7220 */ /* 0x000fe20000400000 */
[----:B------:R-:W-:Y:S01]  /*6bc0*/  SHF.L.U32 R3, R61, 0x10, RZ ;  /* 0x000000103d037819 */ /* 0x000fe200000006ff */
[----:B------:R-:W-:Y:S01]  /*6bd0*/  FFMA R8, R49, R0, R8 ;  /* 0x0000000031087223 */ /* 0x000fe20000000008 */
[----:B------:R-:W-:Y:S01]  /*6be0*/  LOP3.LUT R0, R61, 0xffff0000, RZ, 0xc0, !PT ;  /* 0xffff00003d007812 */ /* 0x000fe200078ec0ff */
[C---:B------:R-:W-:Y:S01]  /*6bf0*/  FFMA R9, R49.reuse, R2, R9 ;  /* 0x0000000231097223 */ /* 0x040fe20000000009 */
[C---:B------:R-:W-:Y:S01]  /*6c00*/  SHF.L.U32 R2, R62.reuse, 0x10, RZ ;  /* 0x000000103e027819 */ /* 0x040fe200000006ff */
[----:B------:R-:W-:Y:S01]  /*6c10*/  FFMA R10, R49, R3, R10 ;  /* 0x00000003310a7223 */ /* 0x000fe2000000000a */
[----:B------:R-:W-:Y:S01]  /*6c20*/  SHF.L.U32 R3, R63, 0x10, RZ ;  /* 0x000000103f037819 */ /* 0x000fe200000006ff */
[C---:B------:R-:W-:Y:S01]  /*6c30*/  FFMA R15, R49.reuse, R0, R15 ;  /* 0x00000000310f7223 */ /* 0x040fe2000000000f */
[----:B------:R-:W-:Y:S01]  /*6c40*/  LOP3.LUT R0, R62, 0xffff0000, RZ, 0xc0, !PT ;  /* 0xffff00003e007812 */ /* 0x000fe200078ec0ff */
[----:B------:R-:W-:Y:S01]  /*6c50*/  FFMA R12, R49, R2, R12 ;  /* 0x00000002310c7223 */ /* 0x000fe2000000000c */
[C---:B------:R-:W-:Y:S01]  /*6c60*/  SHF.L.U32 R2, R68.reuse, 0x10, RZ ;  /* 0x0000001044027819 */ /* 0x040fe200000006ff */
[----:B------:R-:W-:Y:S01]  /*6c70*/  FMUL R19, R47, R19 ;  /* 0x000000132f137220 */ /* 0x000fe20000400000 */
[----:B------:R-:W-:Y:S01]  /*6c80*/  F2FP.BF16.F32.PACK_AB R54, R5, R4 ;  /* 0x000000040536723e */ /* 0x000fe200000010ff */
[----:B------:R-:W-:Y:S01]  /*6c90*/  FFMA R13, R49, R0, R13 ;  /* 0x00000000310d7223 */ /* 0x000fe2000000000d */
[----:B------:R-:W-:Y:S01]  /*6ca0*/  LOP3.LUT R0, R63, 0xffff0000, RZ, 0xc0, !PT ;  /* 0xffff00003f007812 */ /* 0x000fe200078ec0ff */
[----:B------:R-:W-:Y:S01]  /*6cb0*/  FFMA R14, R49, R3, R14 ;  /* 0x00000003310e7223 */ /* 0x000fe2000000000e */
[----:B------:R-:W-:Y:S01]  /*6cc0*/  LOP3.LUT R3, R68, 0xffff0000, RZ, 0xc0, !PT ;  /* 0xffff000044037812 */ /* 0x000fe200078ec0ff */
[----:B------:R-:W-:Y:S01]  /*6cd0*/  FMUL R23, R47, R23 ;  /* 0x000000172f177220 */ /* 0x000fe20000400000 */
[----:B------:R-:W-:Y:S01]  /*6ce0*/  F2FP.BF16.F32.PACK_AB R55, R11, R6 ;  /* 0x000000060b37723e */ /* 0x000fe200000010ff */
[----:B------:R-:W-:Y:S01]  /*6cf0*/  FFMA R19, R49, R0, R19 ;  /* 0x0000000031137223 */ /* 0x000fe20000000013 */
[----:B------:R-:W-:Y:S01]  /*6d00*/  SHF.L.U32 R0, R69, 0x10, RZ ;  /* 0x0000001045007819 */ /* 0x000fe200000006ff */
[----:B------:R-:W-:Y:S01]  /*6d10*/  FFMA R16, R49, R2, R16 ;  /* 0x0000000231107223 */ /* 0x000fe20000000010 */
[----:B------:R-:W-:Y:S01]  /*6d20*/  LOP3.LUT R2, R69, 0xffff0000, RZ, 0xc0, !PT ;  /* 0xffff000045027812 */ /* 0x000fe200078ec0ff */
[----:B------:R-:W-:Y:S01]  /*6d30*/  FFMA R17, R49, R3, R17 ;  /* 0x0000000331117223 */ /* 0x000fe20000000011 */
[----:B------:R-:W-:Y:S01]  /*6d40*/  SHF.L.U32 R3, R71, 0x10, RZ ;  /* 0x0000001047037819 */ /* 0x000fe200000006ff */
[----:B------:R-:W-:Y:S01]  /*6d50*/  FFMA R18, R49, R0, R18 ;  /* 0x0000000031127223 */ /* 0x000fe20000000012 */
[C---:B------:R-:W-:Y:S01]  /*6d60*/  SHF.L.U32 R0, R70.reuse, 0x10, RZ ;  /* 0x0000001046007819 */ /* 0x040fe200000006ff */
[----:B------:R1:W-:Y:S01]  /*6d70*/  STS.128 [R100], R52 ;  /* 0x0000003464007388 */ /* 0x0003e20000000c00 */
[----:B------:R-:W-:Y:S01]  /*6d80*/  F2FP.BF16.F32.PACK_AB R8, R9, R8 ;  /* 0x000000080908723e */ /* 0x000fe200000010ff */
[C---:B------:R-:W-:Y:S01]  /*6d90*/  FFMA R23, R49.reuse, R2, R23 ;  /* 0x0000000231177223 */ /* 0x040fe20000000017 */
[----:B------:R-:W-:Y:S01]  /*6da0*/  LOP3.LUT R2, R70, 0xffff0000, RZ, 0xc0, !PT ;  /* 0xffff000046027812 */ /* 0x000fe200078ec0ff */
[----:B------:R-:W-:Y:S01]  /*6db0*/  FFMA R20, R49, R0, R20 ;  /* 0x0000000031147223 */ /* 0x000fe20000000014 */
[----:B------:R-:W-:Y:S01]  /*6dc0*/  LOP3.LUT R0, R71, 0xffff0000, RZ, 0xc0, !PT ;  /* 0xffff000047007812 */ /* 0x000fe200078ec0ff */
[----:B------:R-:W-:Y:S01]  /*6dd0*/  FMUL R27, R47, R27 ;  /* 0x0000001b2f1b7220 */ /* 0x000fe20000400000 */
[----:B------:R-:W-:Y:S01]  /*6de0*/  F2FP.BF16.F32.PACK_AB R9, R15, R10 ;  /* 0x0000000a0f09723e */ /* 0x000fe200000010ff */
[C---:B------:R-:W-:Y:S01]  /*6df0*/  FFMA R21, R49.reuse, R2, R21 ;  /* 0x0000000231157223 */ /* 0x040fe20000000015 */
[C---:B------:R-:W-:Y:S01]  /*6e00*/  FFMA R22, R49.reuse, R3, R22 ;  /* 0x0000000331167223 */ /* 0x040fe20000000016 */
[----:B------:R-:W-:Y:S01]  /*6e10*/  FFMA R27, R49, R0, R27 ;  /* 0x00000000311b7223 */ /* 0x000fe2000000001b */
[C---:B------:R-:W-:Y:S01]  /*6e20*/  SHF.L.U32 R2, R76.reuse, 0x10, RZ ;  /* 0x000000104c027819 */ /* 0x040fe200000006ff */
[C---:B------:R-:W-:Y:S01]  /*6e30*/  FMUL R31, R47.reuse, R31 ;  /* 0x0000001f2f1f7220 */ /* 0x040fe20000400000 */
[----:B------:R-:W-:Y:S01]  /*6e40*/  LOP3.LUT R0, R76, 0xffff0000, RZ, 0xc0, !PT ;  /* 0xffff00004c007812 */ /* 0x000fe200078ec0ff */
[----:B------:R-:W-:Y:S01]  /*6e50*/  FMUL R35, R47, R35 ;  /* 0x000000232f237220 */ /* 0x000fe20000400000 */
[----:B------:R-:W-:Y:S01]  /*6e60*/  SHF.L.U32 R3, R77, 0x10, RZ ;  /* 0x000000104d037819 */ /* 0x000fe200000006ff */
[----:B------:R-:W-:Y:S01]  /*6e70*/  FFMA R24, R49, R2, R24 ;  /* 0x0000000231187223 */ /* 0x000fe20000000018 */
[----:B------:R-:W-:Y:S01]  /*6e80*/  F2FP.BF16.F32.PACK_AB R10, R13, R12 ;  /* 0x0000000c0d0a723e */ /* 0x000fe200000010ff */
[----:B------:R-:W-:Y:S01]  /*6e90*/  FFMA R25, R49, R0, R25 ;  /* 0x0000000031197223 */ /* 0x000fe20000000019 */
[----:B------:R-:W-:Y:S01]  /*6ea0*/  F2FP.BF16.F32.PACK_AB R11, R19, R14 ;  /* 0x0000000e130b723e */ /* 0x000fe200000010ff */
[----:B------:R-:W-:Y:S01]  /*6eb0*/  FFMA R26, R49, R3, R26 ;  /* 0x00000003311a7223 */ /* 0x000fe2000000001a */
[----:B------:R-:W-:Y:S02]  /*6ec0*/  LOP3.LUT R0, R77, 0xffff0000, RZ, 0xc0, !PT ;  /* 0xffff00004d007812 */ /* 0x000fe400078ec0ff */
[C---:B------:R-:W-:Y:S01]  /*6ed0*/  SHF.L.U32 R2, R78.reuse, 0x10, RZ ;  /* 0x000000104e027819 */ /* 0x040fe200000006ff */
[----:B------:R1:W-:Y:S01]  /*6ee0*/  STS.128 [R99+0x10], R8 ;  /* 0x0000100863007388 */ /* 0x0003e20000000c00 */
[----:B------:R-:W-:Y:S01]  /*6ef0*/  LOP3.LUT R3, R78, 0xffff0000, RZ, 0xc0, !PT ;  /* 0xffff00004e037812 */ /* 0x000fe200078ec0ff */
[----:B------:R-:W-:Y:S01]  /*6f00*/  FFMA R31, R49, R0, R31 ;  /* 0x00000000311f7223 */ /* 0x000fe2000000001f */
[----:B------:R-:W-:Y:S01]  /*6f10*/  SHF.L.U32 R4, R79, 0x10, RZ ;  /* 0x000000104f047819 */ /* 0x000fe200000006ff */
[----:B------:R-:W-:Y:S01]  /*6f20*/  FFMA R28, R49, R2, R28 ;  /* 0x00000002311c7223 */ /* 0x000fe2000000001c */
[----:B------:R-:W-:Y:S01]  /*6f30*/  F2FP.BF16.F32.PACK_AB R16, R17, R16 ;  /* 0x000000101110723e */ /* 0x000fe200000010ff */
[----:B------:R-:W-:Y:S01]  /*6f40*/  FFMA R29, R49, R3, R29 ;  /* 0x00000003311d7223 */ /* 0x000fe2000000001d */
[----:B------:R-:W-:Y:S01]  /*6f50*/  LOP3.LUT R5, R79, 0xffff0000, RZ, 0xc0, !PT ;  /* 0xffff00004f057812 */ /* 0x000fe200078ec0ff */
[----:B------:R-:W-:Y:S01]  /*6f60*/  FFMA R30, R49, R4, R30 ;  /* 0x00000004311e7223 */ /* 0x000fe2000000001e */
[----:B------:R-:W-:Y:S02]  /*6f70*/  F2FP.BF16.F32.PACK_AB R17, R23, R18 ;  /* 0x000000121711723e */ /* 0x000fe400000010ff */
[----:B------:R-:W-:Y:S01]  /*6f80*/  F2FP.BF16.F32.PACK_AB R18, R21, R20 ;  /* 0x000000141512723e */ /* 0x000fe200000010ff */
[----:B------:R-:W-:Y:S01]  /*6f90*/  FFMA R35, R49, R5, R35 ;  /* 0x0000000531237223 */ /* 0x000fe20000000023 */
[----:B------:R-:W-:Y:S02]  /*6fa0*/  F2FP.BF16.F32.PACK_AB R19, R27, R22 ;  /* 0x000000161b13723e */ /* 0x000fe400000010ff */
[----:B------:R-:W-:Y:S02]  /*6fb0*/  F2FP.BF16.F32.PACK_AB R24, R25, R24 ;  /* 0x000000181918723e */ /* 0x000fe400000010ff */
[----:B------:R-:W-:Y:S01]  /*6fc0*/  F2FP.BF16.F32.PACK_AB R25, R31, R26 ;  /* 0x0000001a1f19723e */ /* 0x000fe200000010ff */
[----:B------:R1:W-:Y:S01]  /*6fd0*/  STS.128 [R98+0x20], R16 ;  /* 0x0000201062007388 */ /* 0x0003e20000000c00 */
[----:B------:R-:W-:Y:S02]  /*6fe0*/  F2FP.BF16.F32.PACK_AB R26, R29, R28 ;  /* 0x0000001c1d1a723e */ /* 0x000fe400000010ff */
[----:B------:R-:W-:Y:S05]  /*6ff0*/  F2FP.BF16.F32.PACK_AB R27, R35, R30 ;  /* 0x0000001e231b723e */ /* 0x000fea00000010ff */
[----:B------:R1:W-:Y:S01]  /*7000*/  STS.128 [R106+0x30], R24 ;  /* 0x000030186a007388 */ /* 0x0003e20000000c00 */
[----:B------:R-:W-:Y:S01]  /*7010*/  @!PT LDS RZ, [RZ] ;  /* 0x00000000fffff984 */ /* 0x000fe20000000800 */
[----:B------:R-:W-:Y:S01]  /*7020*/  @!PT LDS RZ, [RZ] ;  /* 0x00000000fffff984 */ /* 0x000fe20000000800 */
[----:B------:R-:W-:Y:S01]  /*7030*/  @!PT LDS RZ, [RZ] ;  /* 0x00000000fffff984 */ /* 0x000fe20000000800 */
[----:B------:R-:W-:Y:S01]  /*7040*/  @!PT LDS RZ, [RZ] ;  /* 0x00000000fffff984 */ /* 0x000fe20000000800 */
[----:B------:R2:W-:Y:S07]  /*7050*/  MEMBAR.ALL.CTA ;  /* 0x0000000000007992 */ /* 0x0005ee0000008000 */
[----:B--2---:R-:W2:Y:S02]  /*7060*/  FENCE.VIEW.ASYNC.S ;  /* 0x00000000000073c6 */ /* 0x004ea40000000000 */
[----:B--2---:R-:W-:Y:S06]  /*7070*/  BAR.SYNC.DEFER_BLOCKING 0x1, 0x80 ;  /* 0x0042000000007b1d */ /* 0x004fec0000010000 */
[----:B------:R-:W-:Y:S05]  /*7080*/  @P0 BRA `(.L_x_106) ;  /* 0x0000000000280947 */ /* 0x000fea0003800000 */
[----:B------:R-:W-:Y:S01]  /*7090*/  UIADD3 UR4, UPT, UPT, UR36, 0x200, URZ ;  /* 0x0000020024047890 */ /* 0x000fe2000fffe0ff */
[----:B------:R-:W-:Y:S05]  /*70a0*/  UMOV UR43, UR52 ;  /* 0x00000034002b7c82 */ /* 0x000fea0008000000 */
[----:B------:R-:W-:Y:S01]  /*70b0*/  MOV R93, UR4 ;  /* 0x00000004005d7c02 */ /* 0x000fe20008000f00 */
[----:B------:R-:W-:Y:S03]  /*70c0*/  UIADD3 UR4, UP0, UPT, UR48, 0xa80, URZ ;  /* 0x00000a8030047890 */ /* 0x000fe6000ff1e0ff */
[----:B------:R-:W-:Y:S01]  /*70d0*/  R2UR UR40, R93 ;  /* 0x000000005d2872ca */ /* 0x000fe200000e0000 */
[----:B------:R-:W-:Y:S11]  /*70e0*/  UIADD3.X UR5, UPT, UPT, URZ, UR49, URZ, UP0, !UPT ;  /* 0x00000031ff057290 */ /* 0x000ff600087fe4ff */
[----:B------:R-:W-:Y:S01]  /*70f0*/  @!UPT UIADD3 URZ, UPT, UPT, URZ, URZ, URZ ;  /* 0x000000fffffff290 */ /* 0x000fe2000fffe0ff */
[----:B------:R2:W-:Y:S01]  /*7100*/  UTMASTG.3D [UR40], [UR4] ;  /* 0x00000028040073b5 */ /* 0x0005e20008010000 */
[----:B------:R0:W-:Y:S01]  /*7110*/  UTMACMDFLUSH ;  /* 0x00000000000079b7 */ /* 0x0001e20000000000 */
[----:B--2---:R-:W-:Y:S04]  /*7120*/  DEPBAR.LE SB0, 0x1 ;  /* 0x000080400000791a */ /* 0x004fe80000000000 */
.L_x_106:
[----:B------:R-:W-:Y:S05]  /*7130*/  BSYNC.RECONVERGENT B0 ;  /* 0x0000000000007941 */ /* 0x000fea0003800200 */
.L_x_105:
[----:B------:R-:W-:Y:S01]  /*7140*/  BAR.SYNC.DEFER_BLOCKING 0x1, 0x80 ;  /* 0x0042000000007b1d */ /* 0x000fe20000010000 */
[----:B------:R-:W-:Y:S01]  /*7150*/  ISETP.NE.AND P1, PT, R107, RZ, PT ;  /* 0x000000ff6b00720c */ /* 0x000fe20003f25270 */
[----:B------:R-:W-:Y:S01]  /*7160*/  UISETP.NE.AND UP0, UPT, UR39, URZ, UPT ;  /* 0x000000ff2700728c */ /* 0x000fe2000bf05270 */
[----:B------:R-:W-:Y:S11]  /*7170*/  LEA R2, R65, UR36, 0x3 ;  /* 0x0000002441027c11 */ /* 0x000ff6000f8e18ff */
[----:B------:R-:W-:Y:S01]  /*7180*/  @P1 SHF.L.U32 R3, R97, 0x1f, RZ ;  /* 0x0000001f61031819 */ /* 0x000fe200000006ff */
[----:B------:R-:W-:Y:S06]  /*7190*/  BRA.U !UP0, `(.L_x_107) ;  /* 0x0000000108247547 */ /* 0x000fec000b800000 */
[----:B------:R-:W-:Y:S01]  /*71a0*/  IMAD.U32 R4, RZ, RZ, UR37 ;  /* 0x00000025ff047e24 */ /* 0x000fe2000f8e00ff */
[----:B------:R-:W-:Y:S01]  /*71b0*/  MOV R0, UR59 ;  /* 0x0000003b00007c02 */ /* 0x000fe20008000f00 */
[----:B------:R-:W-:Y:S03]  /*71c0*/  UIADD3 UR4, UPT, UPT, UR37, 0x1, URZ ;  /* 0x0000000125047890 */ /* 0x000fe6000fffe0ff */
[----:B------:R-:W-:Y:S01]  /*71d0*/  @P1 LEA R4, R4, UR36, 0x3 ;  /* 0x0000002404041c11 */ /* 0x000fe2000f8e18ff */
[----:B------:R-:W-:Y:S04]  /*71e0*/  UISETP.NE.AND UP0, UPT, UR4, 0x4, UPT ;  /* 0x000000040400788c */ /* 0x000fe8000bf05270 */
[----:B------:R-:W-:Y:S01]  /*71f0*/  @P1 VIADD R4, R4, 0x40 ;  /* 0x0000004004041836 */ /* 0x000fe20000000000 */
[----:B------:R-:W-:Y:S04]  /*7200*/  USEL UR37, UR4, URZ, UP0 ;  /* 0x000000ff04257287 */ /* 0x000fe80008000000 */
[----:B------:R-:W-:Y:S04]  /*7210*/  @P1 PRMT R0, R0, 0x654, R4 ;  /* 0x0000065400001816 */ /* 0x000fe80000000004 */
[----:B------:R2:W-:Y:S04]  /*7220*/  @P1 SYNCS.ARRIVE.TRANS64.RED.A1T0 RZ, [R0+URZ], RZ ;  /* 0x000000ff00ff19a7 */ /* 0x0005e800081004ff */
.L_x_107:
[----:B------:R-:W4:Y:S01]  /*7230*/  @P1 SYNCS.PHASECHK.TRANS64.TRYWAIT P0, [R2+URZ+0x20], R3 ;  /* 0x00002003020015a7 */ /* 0x000f2200080011ff */
[----:B------:R-:W-:Y:S01]  /*7240*/  BSSY B1, `(.L_x_108) ;  /* 0x0000016000017945 */ /* 0x000fe20003800000 */
[----:B----4-:R-:W-:Y:S03]  /*7250*/  @P1 SEL R66, RZ, 0x1, !P0 ;  /* 0x00000001ff421807 */ /* 0x010fe60004000000 */
[----:B------:R-:W-:Y:S05]  /*7260*/  @!P1 BRA `(.L_x_109) ;  /* 0x00000000004c9947 */ /* 0x000fea0003800000 */
[----:B------:R-:W-:Y:S01]  /*7270*/  ISETP.NE.AND P0, PT, R66, RZ, PT ;  /* 0x000000ff4200720c */ /* 0x000fe20003f05270 */
[----:B------:R-:W-:Y:S01]  /*7280*/  BSSY B0, `(.L_x_110) ;  /* 0x000000b000007945 */ /* 0x000fe20003800000 */
[----:B------:R-:W-:Y:S11]  /*7290*/  ISETP.NE.AND P1, PT, R67, RZ, PT ;  /* 0x000000ff4300720c */ /* 0x000ff60003f25270 */
[----:B------:R-:W-:Y:S02]  /*72a0*/  @!UPT UIADD3 URZ, UPT, UPT, URZ, URZ, URZ ;  /* 0x000000fffffff290 */ /* 0x000fe4000fffe0ff */
[C---:B------:R-:W-:Y:S01]  /*72b0*/  @P1 IMAD R6, R65.reuse, 0x2000, R100 ;  /* 0x0000200041061824 */ /* 0x040fe200078e0264 */
[C---:B------:R-:W-:Y:S01]  /*72c0*/  @P1 LEA R4, R65.reuse, R98, 0xd ;  /* 0x0000006241041211 */ /* 0x040fe200078e68ff */
[C---:B------:R-:W-:Y:S02]  /*72d0*/  @P1 IMAD R5, R65.reuse, 0x2000, R99 ;  /* 0x0000200041051824 */ /* 0x040fe400078e0263 */
[----:B------:R-:W-:Y:S01]  /*72e0*/  @P1 IMAD R3, R65, 0x2000, R106 ;  /* 0x0000200041031824 */ /* 0x000fe200078e026a */
[----:B------:R-:W-:Y:S06]  /*72f0*/  @P0 BRA `(.L_x_111) ;  /* 0x00000000000c0947 */ /* 0x000fec0003800000 */
[----:B--2---:R-:W-:Y:S04]  /*7300*/  SHF.L.U32 R0, R97, 0x1f, RZ ;  /* 0x0000001f61007819 */ /* 0x004fe800000006ff */
[----:B------:R-:W2:Y:S02]  /*7310*/  SYNCS.PHASECHK.TRANS64.TRYWAIT P0, [R2+URZ+0x20], R0 ;  /* 0x00002000020075a7 */ /* 0x000ea400080011ff */
[----:B--2---:R-:W-:Y:S05]  /*7320*/  @!P0 BRA `(.L_x_112) ;  /* 0x0000003000108947 */ /* 0x004fea0003800000 */
.L_x_111:
[----:B------:R-:W-:Y:S05]  /*7330*/  BSYNC B0 ;  /* 0x0000000000007941 */ /* 0x000fea0003800000 */
.L_x_110:
[----:B------:R-:W-:Y:S02]  /*7340*/  ISETP.NE.AND P0, PT, R67, RZ, PT ;  /* 0x000000ff4300720c */ /* 0x000fe40003f05270 */
[----:B------:R-:W-:Y:S11]  /*7350*/  IADD3 R65, PT, PT, R65, 0x1, RZ ;  /* 0x0000000141417810 */ /* 0x000ff60007ffe0ff */
[----:B------:R4:W1:Y:S04]  /*7360*/  @P0 LDS.128 R56, [R6] ;  /* 0x0000000006380984 */ /* 0x0008680000000c00 */
[----:B------:R4:W1:Y:S04]  /*7370*/  @P0 LDS.128 R60, [R5+0x10] ;  /* 0x00001000053c0984 */ /* 0x0008680000000c00 */
[----:B------:R4:W1:Y:S04]  /*7380*/  @P0 LDS.128 R68, [R4+0x20] ;  /* 0x0000200004440984 */ /* 0x0008680000000c00 */
[----:B------:R4:W1:Y:S02]  /*7390*/  @P0 LDS.128 R76, [R3+0x30] ;  /* 0x00003000034c0984 */ /* 0x0008640000000c00 */
.L_x_109:
[----:B------:R-:W-:Y:S05]  /*73a0*/  BSYNC B1 ;  /* 0x0000000000017941 */ /* 0x000fea0003800000 */
.L_x_108:
[----:B--2---:R-:W-:Y:S05]  /*73b0*/  VIADD R0, R48, 0x20 ;  /* 0x0000002030007836 */ /* 0x004fea0000000000 */
[----:B------:R-:W-:Y:S04]  /*73c0*/  SHF.R.U32.HI R0, RZ, 0x15, R0 ;  /* 0x00000015ff007819 */ /* 0x000fe80000011600 */
[----:B------:R-:W-:Y:S11]  /*73d0*/  LOP3.LUT P0, RZ, R0, 0x3, R92, 0x48, !PT ;  /* 0x0000000300ff7812 */ /* 0x000ff6000780485c */
[----:B------:R-:W-:Y:S02]  /*73e0*/  @!UPT UIADD3 URZ, UPT, UPT, URZ, URZ, URZ ;  /* 0x000000fffffff290 */ /* 0x000fe4000fffe0ff */
[----:B------:R-:W-:Y:S05]  /*73f0*/  @!P0 BRA `(.L_x_113) ;  /* 0x0000000000408947 */ /* 0x000fea0003800000 */
[----:B------:R-:W2:Y:S01]  /*7400*/  LDCU.64 UR8, c[0x4][0x70] ;  /* 0x01000e00ff0877ac */ /* 0x000ea20008000a00 */
[----:B----4-:R-:W-:Y:S01]  /*7410*/  MOV R3, 0x0 ;  /* 0x0000000000037802 */ /* 0x010fe20000000f00 */
[----:B------:R-:W-:Y:S02]  /*7420*/  HFMA2 R12, -RZ, RZ, 0, 5.9604644775390625e-08 ;  /* 0x00000001ff0c7431 */ /* 0x000fe400000001ff */
[----:B-1----:R-:W-:Y:S02]  /*7430*/  IMAD.MOV.U32 R8, RZ, RZ, 0x192 ;  /* 0x00000192ff087424 */ /* 0x002fe400078e00ff */
[----:B------:R-:W-:Y:S01]  /*7440*/  IMAD.MOV.U32 R13, RZ, RZ, RZ ;  /* 0x000000ffff0d7224 */ /* 0x000fe200078e00ff */
[----:B------:R-:W1:Y:S01]  /*7450*/  LDCU.64 UR6, c[0x4][0x78] ;  /* 0x01000f00ff0677ac */ /* 0x000e620008000a00 */
[----:B------:R-:W4:Y:S01]  /*7460*/  LDC.64 R2, c[0x4][R3] ;  /* 0x0100000003027b82 */ /* 0x000f220000000a00 */
[----:B------:R-:W5:Y:S01]  /*7470*/  LDCU.64 UR4, c[0x4][0x10] ;  /* 0x01000200ff0477ac */ /* 0x000f620008000a00 */
[----:B--2---:R-:W-:Y:S01]  /*7480*/  MOV R5, UR9 ;  /* 0x0000000900057c02 */ /* 0x004fe20008000f00 */
[----:B------:R-:W-:Y:S01]  /*7490*/  IMAD.U32 R4, RZ, RZ, UR8 ;  /* 0x00000008ff047e24 */ /* 0x000fe2000f8e00ff */
[----:B-1----:R-:W-:Y:S01]  /*74a0*/  MOV R7, UR7 ;  /* 0x0000000700077c02 */ /* 0x002fe20008000f00 */
[----:B------:R-:W-:Y:S01]  /*74b0*/  IMAD.U32 R6, RZ, RZ, UR6 ;  /* 0x00000006ff067e24 */ /* 0x000fe2000f8e00ff */
[----:B-----5:R-:W-:Y:S01]  /*74c0*/  MOV R11, UR5 ;  /* 0x00000005000b7c02 */ /* 0x020fe20008000f00 */
[----:B------:R-:W-:Y:S02]  /*74d0*/  IMAD.U32 R10, RZ, RZ, UR4 ;  /* 0x00000004ff0a7e24 */ /* 0x000fe4000f8e00ff */
[----:B------:R-:W-:Y:S07]  /*74e0*/  LEPC R20, `(.L_x_113) ;  /* 0x000000001014794e */ /* 0x000fee0000000000 */
[----:B---34-:R-:W-:Y:S05]  /*74f0*/  CALL.ABS.NOINC R2 ;  /* 0x0000000002007343 */ /* 0x018fea0003c00000 */
.L_x_113:
[----:B------:R-:W-:Y:S01]  /*7500*/  ISETP.NE.AND P6, PT, R107, RZ, PT ;  /* 0x000000ff6b00720c */ /* 0x000fe20003fc5270 */
[----:B------:R-:W-:Y:S05]  /*7510*/  WARPSYNC.ALL ;  /* 0x0000000000007948 */ /* 0x000fea0003800000 */
[----:B------:R-:W-:Y:S01]  /*7520*/  R2UR UR4, R48 ;  /* 0x00000000300472ca */ /* 0x000fe200000e0000 */
[----:B------:R-:W-:Y:S01]  /*7530*/  BSSY.RECONVERGENT B0, `(.L_x_114) ;  /* 0x000008f000007945 */ /* 0x000fe20003800200 */
[----:B------:R-:W-:Y:S02]  /*7540*/  MOV R50, UR37 ;  /* 0x0000002500327c02 */ /* 0x000fe40008000f00 */
[----:B-1--4-:R-:W-:Y:S02]  /*7550*/  SHF.L.U32 R3, R56, 0x10, RZ ;  /* 0x0000001038037819 */ /* 0x012fe400000006ff */
[----:B------:R-:W-:Y:S02]  /*7560*/  MOV R72, UR59 ;  /* 0x0000003b00487c02 */ /* 0x000fe40008000f00 */
[----:B------:R-:W-:Y:S02]  /*7570*/  @P6 LEA R50, R50, UR36, 0x3 ;  /* 0x0000002432326c11 */ /* 0x000fe4000f8e18ff */
[C---:B------:R-:W-:Y:S02]  /*7580*/  LOP3.LUT R51, R57.reuse, 0xffff0000, RZ, 0xc0, !PT ;  /* 0xffff000039337812 */ /* 0x040fe400078ec0ff */
[----:B------:R-:W-:Y:S01]  /*7590*/  @P6 IADD3 R50, PT, PT, R50, 0x40, RZ ;  /* 0x0000004032326810 */ /* 0x000fe20007ffe0ff */
[----:B------:R-:W1:Y:S01]  /*75a0*/  LDTM.x32 R4, tmem[UR4+0x20] ;  /* 0x00002004000479ee */ /* 0x000e6200082c0000 */
[----:B------:R-:W-:Y:S02]  /*75b0*/  ISETP.NE.AND P0, PT, R102, RZ, PT ;  /* 0x000000ff6600720c */ /* 0x000fe40003f05270 */
[----:B------:R-:W-:Y:S02]  /*75c0*/  @P6 PRMT R72, R72, 0x654, R50 ;  /* 0x0000065448486816 */ /* 0x000fe40000000032 */
[----:B------:R-:W-:Y:S01]  /*75d0*/  SHF.L.U32 R50, R57, 0x10, RZ ;  /* 0x0000001039327819 */ /* 0x000fe200000006ff */
[C---:B-1----:R-:W-:Y:S01]  /*75e0*/  FMUL R0, R47.reuse, R4 ;  /* 0x000000042f007220 */ /* 0x042fe20000400000 */
[----:B------:R-:W-:Y:S01]  /*75f0*/  LOP3.LUT R4, R56, 0xffff0000, RZ, 0xc0, !PT ;  /* 0xffff000038047812 */ /* 0x000fe200078ec0ff */
[C---:B------:R-:W-:Y:S01]  /*7600*/  FMUL R2, R47.reuse, R5 ;  /* 0x000000052f027220 */ /* 0x040fe20000400000 */
[----:B------:R-:W-:Y:S01]  /*7610*/  FMUL R7, R47, R7 ;  /* 0x000000072f077220 */ /* 0x000fe20000400000 */
[----:B------:R-:W-:Y:S01]  /*7620*/  FFMA R0, R49, R3, R0 ;  /* 0x0000000331007223 */ /* 0x000fe20000000000 */
[----:B------:R-:W-:Y:S01]  /*7630*/  FMUL R3, R47, R6 ;  /* 0x000000062f037220 */ /* 0x000fe20000400000 */
[----:B------:R-:W-:Y:S01]  /*7640*/  FFMA R2, R49, R4, R2 ;  /* 0x0000000431027223 */ /* 0x000fe20000000002 */
[C---:B------:R-:W-:Y:S01]  /*7650*/  FMUL R4, R47.reuse, R8 ;  /* 0x000000082f047220 */ /* 0x040fe20000400000 */
[C---:B------:R-:W-:Y:S01]  /*7660*/  FMUL R8, R47.reuse, R12 ;  /* 0x0000000c2f087220 */ /* 0x040fe20000400000 */
[C---:B------:R-:W-:Y:S01]  /*7670*/  FMUL R12, R47.reuse, R16 ;  /* 0x000000102f0c7220 */ /* 0x040fe20000400000 */
[C---:B------:R-:W-:Y:S01]  /*7680*/  FMUL R16, R47.reuse, R20 ;  /* 0x000000142f107220 */ /* 0x040fe20000400000 */
[----:B------:R-:W-:Y:S01]  /*7690*/  F2FP.BF16.F32.PACK_AB R52, R2, R0 ;  /* 0x000000000234723e */ /* 0x000fe200000010ff */
[C---:B------:R-:W-:Y:S01]  /*76a0*/  FMUL R20, R47.reuse, R24 ;  /* 0x000000182f147220 */ /* 0x040fe20000400000 */
[C---:B------:R-:W-:Y:S01]  /*76b0*/  LOP3.LUT R0, R58.reuse, 0xffff0000, RZ, 0xc0, !PT ;  /* 0xffff00003a007812 */ /* 0x040fe200078ec0ff */
[----:B------:R-:W-:Y:S01]  /*76c0*/  FMUL R24, R47, R28 ;  /* 0x0000001c2f187220 */ /* 0x000fe20000400000 */
[----:B------:R-:W-:Y:S01]  /*76d0*/  SHF.L.U32 R2, R59, 0x10, RZ ;  /* 0x000000103b027819 */ /* 0x000fe200000006ff */
[C---:B------:R-:W-:Y:S01]  /*76e0*/  FMUL R28, R47.reuse, R32 ;  /* 0x000000202f1c7220 */ /* 0x040fe20000400000 */
[----:B------:R-:W-:Y:S01]  /*76f0*/  SHF.L.U32 R32, R58, 0x10, RZ ;  /* 0x000000103a207819 */ /* 0x000fe200000006ff */
[----:B------:R-:W-:Y:S01]  /*7700*/  FMUL R5, R47, R9 ;  /* 0x000000092f057220 */ /* 0x000fe20000400000 */
[C---:B------:R-:W-:Y:S01]  /*7710*/  FFMA R3, R49.reuse, R50, R3 ;  /* 0x0000003231037223 */ /* 0x040fe20000000003 */
[----:B------:R-:W-:Y:S01]  /*7720*/  FFMA R7, R49, R51, R7 ;  /* 0x0000003331077223 */ /* 0x000fe20000000007 */
[----:B------:R-:W-:Y:S01]  /*7730*/  FMUL R6, R47, R10 ;  /* 0x0000000a2f067220 */ /* 0x000fe20000400000 */
[----:B------:R-:W-:Y:S01]  /*7740*/  FFMA R4, R49, R32, R4 ;  /* 0x0000002031047223 */ /* 0x000fe20000000004 */
[----:B------:R-:W-:Y:S01]  /*7750*/  LOP3.LUT R32, R59, 0xffff0000, RZ, 0xc0, !PT ;  /* 0xffff00003b207812 */ /* 0x000fe200078ec0ff */
[----:B------:R-:W-:Y:S01]  /*7760*/  FFMA R5, R49, R0, R5 ;  /* 0x0000000031057223 */ /* 0x000fe20000000005 */
[C---:B------:R-:W-:Y:S01]  /*7770*/  SHF.L.U32 R0, R60.reuse, 0x10, RZ ;  /* 0x000000103c007819 */ /* 0x040fe200000006ff */
[----:B------:R-:W-:Y:S01]  /*7780*/  FMUL R11, R47, R11 ;  /* 0x0000000b2f0b7220 */ /* 0x000fe20000400000 */
[----:B------:R-:W-:Y:S01]  /*7790*/  F2FP.BF16.F32.PACK_AB R53, R7, R3 ;  /* 0x000000030735723e */ /* 0x000fe200000010ff */
[C---:B------:R-:W-:Y:S01]  /*77a0*/  FFMA R6, R49.reuse, R2, R6 ;  /* 0x0000000231067223 */ /* 0x040fe20000000006 */
[----:B------:R-:W-:Y:S01]  /*77b0*/  LOP3.LUT R2, R60, 0xffff0000, RZ, 0xc0, !PT ;  /* 0xffff00003c027812 */ /* 0x000fe200078ec0ff */
[----:B------:R-:W-:Y:S01]  /*77c0*/  FFMA R11, R49, R32, R11 ;  /* 0x00000020310b7223 */ /* 0x000fe2000000000b */
[----:B------:R-:W-:Y:S01]  /*77d0*/  SHF.L.U32 R3, R61, 0x10, RZ ;  /* 0x000000103d037819 */ /* 0x000fe200000006ff */
[----:B------:R-:W-:Y:S01]  /*77e0*/  FFMA R8, R49, R0, R8 ;  /* 0x0000000031087223 */ /* 0x000fe20000000008 */
[----:B------:R-:W-:Y:S01]  /*77f0*/  LOP3.LUT R0, R61, 0xffff0000, RZ, 0xc0, !PT ;  /* 0xffff00003d007812 */ /* 0x000fe200078ec0ff */
[----:B------:R-:W-:Y:S01]  /*7800*/  FMUL R9, R47, R13 ;  /* 0x0000000d2f097220 */ /* 0x000fe20000400000 */
[----:B------:R-:W-:Y:S01]  /*7810*/  F2FP.BF16.F32.PACK_AB R54, R5, R4 ;  /* 0x000000040536723e */ /* 0x000fe200000010ff */
[----:B------:R-:W-:Y:S01]  /*7820*/  FMUL R10, R47, R14 ;  /* 0x0000000e2f0a7220 */ /* 0x000fe20000400000 */
[----:B------:R-:W-:Y:S01]  /*7830*/  F2FP.BF16.F32.PACK_AB R55, R11, R6 ;  /* 0x000000060b37723e */ /* 0x000fe200000010ff */
[----:B------:R-:W-:Y:S01]  /*7840*/  FMUL R15, R47, R15 ;  /* 0x0000000f2f0f7220 */ /* 0x000fe20000400000 */
[----:B------:R-:W-:Y:S01]  /*7850*/  SHF.L.U32 R4, R77, 0x10, RZ ;  /* 0x000000104d047819 */ /* 0x000fe200000006ff */
[C---:B------:R-:W-:Y:S01]  /*7860*/  FFMA R9, R49.reuse, R2, R9 ;  /* 0x0000000231097223 */ /* 0x040fe20000000009 */
[C---:B------:R-:W-:Y:S01]  /*7870*/  SHF.L.U32 R2, R62.reuse, 0x10, RZ ;  /* 0x000000103e027819 */ /* 0x040fe200000006ff */
[C---:B------:R-:W-:Y:S01]  /*7880*/  FFMA R10, R49.reuse, R3, R10 ;  /* 0x00000003310a7223 */ /* 0x040fe2000000000a */
[----:B------:R-:W-:Y:S01]  /*7890*/  LOP3.LUT R3, R62, 0xffff0000, RZ, 0xc0, !PT ;  /* 0xffff00003e037812 */ /* 0x000fe200078ec0ff */
[----:B------:R-:W-:Y:S01]  /*78a0*/  FFMA R15, R49, R0, R15 ;  /* 0x00000000310f7223 */ /* 0x000fe2000000000f */
[----:B------:R-:W-:Y:S01]  /*78b0*/  SHF.L.U32 R0, R63, 0x10, RZ ;  /* 0x000000103f007819 */ /* 0x000fe200000006ff */
[----:B------:R-:W-:Y:S01]  /*78c0*/  FMUL R13, R47, R17 ;  /* 0x000000112f0d7220 */ /* 0x000fe20000400000 */
[----:B------:R-:W-:Y:S01]  /*78d0*/  F2FP.BF16.F32.PACK_AB R8, R9, R8 ;  /* 0x000000080908723e */ /* 0x000fe200000010ff */
[----:B------:R-:W-:Y:S01]  /*78e0*/  FMUL R14, R47, R18 ;  /* 0x000000122f0e7220 */ /* 0x000fe20000400000 */
[----:B------:R-:W-:Y:S01]  /*78f0*/  F2FP.BF16.F32.PACK_AB R9, R15, R10 ;  /* 0x0000000a0f09723e */ /* 0x000fe200000010ff */
[----:B------:R-:W-:Y:S01]  /*7900*/  FFMA R12, R49, R2, R12 ;  /* 0x00000002310c7223 */ /* 0x000fe2000000000c */
[----:B------:R-:W-:Y:S01]  /*7910*/  LOP3.LUT R2, R63, 0xffff0000, RZ, 0xc0, !PT ;  /* 0xffff00003f027812 */ /* 0x000fe200078ec0ff */
[----:B------:R-:W-:Y:S01]  /*7920*/  FFMA R13, R49, R3, R13 ;  /* 0x00000003310d7223 */ /* 0x000fe2000000000d */
[----:B------:R-:W-:Y:S01]  /*7930*/  SHF.L.U32 R3, R69, 0x10, RZ ;  /* 0x0000001045037819 */ /* 0x000fe200000006ff */
[----:B------:R-:W-:Y:S01]  /*7940*/  FFMA R14, R49, R0, R14 ;  /* 0x00000000310e7223 */ /* 0x000fe2000000000e */
[C---:B------:R-:W-:Y:S01]  /*7950*/  SHF.L.U32 R0, R68.reuse, 0x10, RZ ;  /* 0x0000001044007819 */ /* 0x040fe200000006ff */
[----:B------:R-:W-:Y:S01]  /*7960*/  FMUL R19, R47, R19 ;  /* 0x000000132f137220 */ /* 0x000fe20000400000 */
[----:B------:R-:W-:Y:S01]  /*7970*/  F2FP.BF16.F32.PACK_AB R10, R13, R12 ;  /* 0x0000000c0d0a723e */ /* 0x000fe200000010ff */
[----:B------:R-:W-:Y:S01]  /*7980*/  FMUL R17, R47, R21 ;  /* 0x000000152f117220 */ /* 0x000fe20000400000 */
[----:B------:R-:W-:Y:S01]  /*7990*/  LOP3.LUT R5, R79, 0xffff0000, RZ, 0xc0, !PT ;  /* 0xffff00004f057812 */ /* 0x000fe200078ec0ff */
[C---:B------:R-:W-:Y:S01]  /*79a0*/  FFMA R19, R49.reuse, R2, R19 ;  /* 0x0000000231137223 */ /* 0x040fe20000000013 */
[----:B------:R-:W-:Y:S01]  /*79b0*/  LOP3.LUT R2, R68, 0xffff0000, RZ, 0xc0, !PT ;  /* 0xffff000044027812 */ /* 0x000fe200078ec0ff */
[----:B------:R1:W-:Y:S01]  /*79c0*/  STS.128 [R100+0x2000], R52 ;  /* 0x0020003464007388 */ /* 0x0003e20000000c00 */
[----:B------:R-:W-:Y:S01]  /*79d0*/  FFMA R16, R49, R0, R16 ;  /* 0x0000000031107223 */ /* 0x000fe20000000010 */
[----:B------:R-:W-:Y:S01]  /*79e0*/  LOP3.LUT R0, R69, 0xffff0000, RZ, 0xc0, !PT ;  /* 0xffff000045007812 */ /* 0x000fe200078ec0ff */
[----:B------:R-:W-:Y:S01]  /*79f0*/  FMUL R18, R47, R22 ;  /* 0x000000162f127220 */ /* 0x000fe20000400000 */
[----:B------:R-:W-:Y:S01]  /*7a00*/  F2FP.BF16.F32.PACK_AB R11, R19, R14 ;  /* 0x0000000e130b723e */ /* 0x000fe200000010ff */
[----:B------:R-:W-:Y:S01]  /*7a10*/  FMUL R23, R47, R23 ;  /* 0x000000172f177220 */ /* 0x000fe20000400000 */
[C---:B------:R-:W-:Y:S01]  /*7a20*/  FFMA R17, R49.reuse, R2, R17 ;  /* 0x0000000231117223 */ /* 0x040fe20000000011 */
[C---:B------:R-:W-:Y:S01]  /*7a30*/  SHF.L.U32 R2, R70.reuse, 0x10, RZ ;  /* 0x0000001046027819 */ /* 0x040fe200000006ff */
[----:B------:R-:W-:Y:S01]  /*7a40*/  FFMA R18, R49, R3, R18 ;  /* 0x0000000331127223 */ /* 0x000fe20000000012 */
[----:B------:R-:W-:Y:S01]  /*7a50*/  SHF.L.U32 R3, R71, 0x10, RZ ;  /* 0x0000001047037819 */ /* 0x000fe200000006ff */
[----:B------:R1:W-:Y:S01]  /*7a60*/  STS.128 [R99+0x2010], R8 ;  /* 0x0020100863007388 */ /* 0x0003e20000000c00 */
[----:B------:R-:W-:Y:S01]  /*7a70*/  F2FP.BF16.F32.PACK_AB R16, R17, R16 ;  /* 0x000000101110723e */ /* 0x000fe200000010ff */
[----:B------:R-:W-:Y:S01]  /*7a80*/  FFMA R23, R49, R0, R23 ;  /* 0x0000000031177223 */ /* 0x000fe20000000017 */
[----:B------:R-:W-:Y:S01]  /*7a90*/  LOP3.LUT R0, R70, 0xffff0000, RZ, 0xc0, !PT ;  /* 0xffff000046007812 */ /* 0x000fe200078ec0ff */
[C---:B------:R-:W-:Y:S01]  /*7aa0*/  FMUL R21, R47.reuse, R25 ;  /* 0x000000192f157220 */ /* 0x040fe20000400000 */
[----:B------:R-:W-:Y:S01]  /*7ab0*/  FMUL R22, R47, R26 ;  /* 0x0000001a2f167220 */ /* 0x000fe20000400000 */
[C---:B------:R-:W-:Y:S01]  /*7ac0*/  FFMA R20, R49.reuse, R2, R20 ;  /* 0x0000000231147223 */ /* 0x040fe20000000014 */
[C---:B------:R-:W-:Y:S01]  /*7ad0*/  SHF.L.U32 R2, R76.reuse, 0x10, RZ ;  /* 0x000000104c027819 */ /* 0x040fe200000006ff */
[----:B------:R-:W-:Y:S01]  /*7ae0*/  FFMA R21, R49, R0, R21 ;  /* 0x0000000031157223 */ /* 0x000fe20000000015 */
[----:B------:R-:W-:Y:S01]  /*7af0*/  LOP3.LUT R0, R71, 0xffff0000, RZ, 0xc0, !PT ;  /* 0xffff000047007812 */ /* 0x000fe200078ec0ff */
[----:B------:R-:W-:Y:S01]  /*7b00*/  FFMA R22, R49, R3, R22 ;  /* 0x0000000331167223 */ /* 0x000fe20000000016 */
[C---:B------:R-:W-:Y:S01]  /*7b10*/  FMUL R27, R47.reuse, R27 ;  /* 0x0000001b2f1b7220 */ /* 0x040fe20000400000 */
[----:B------:R-:W-:Y:S01]  /*7b20*/  LOP3.LUT R3, R76, 0xffff0000, RZ, 0xc0, !PT ;  /* 0xffff00004c037812 */ /* 0x000fe200078ec0ff */
[C---:B------:R-:W-:Y:S01]  /*7b30*/  FMUL R25, R47.reuse, R29 ;  /* 0x0000001d2f197220 */ /* 0x040fe20000400000 */
[----:B------:R-:W-:Y:S01]  /*7b40*/  FMUL R26, R47, R30 ;  /* 0x0000001e2f1a7220 */ /* 0x000fe20000400000 */
[C---:B------:R-:W-:Y:S01]  /*7b50*/  FFMA R27, R49.reuse, R0, R27 ;  /* 0x00000000311b7223 */ /* 0x040fe2000000001b */
[----:B------:R-:W-:Y:S01]  /*7b60*/  FFMA R24, R49, R2, R24 ;  /* 0x0000000231187223 */ /* 0x000fe20000000018 */
[----:B------:R-:W-:Y:S01]  /*7b70*/  LOP3.LUT R0, R77, 0xffff0000, RZ, 0xc0, !PT ;  /* 0xffff00004d007812 */ /* 0x000fe200078ec0ff */
[----:B------:R-:W-:Y:S01]  /*7b80*/  FFMA R25, R49, R3, R25 ;  /* 0x0000000331197223 */ /* 0x000fe20000000019 */
[----:B------:R-:W-:Y:S01]  /*7b90*/  FMUL R31, R47, R31 ;  /* 0x0000001f2f1f7220 */ /* 0x000fe20000400000 */
[C---:B------:R-:W-:Y:S01]  /*7ba0*/  SHF.L.U32 R2, R78.reuse, 0x10, RZ ;  /* 0x000000104e027819 */ /* 0x040fe200000006ff */
[----:B------:R-:W-:Y:S01]  /*7bb0*/  FFMA R26, R49, R4, R26 ;  /* 0x00000004311a7223 */ /* 0x000fe2000000001a */
[----:B------:R-:W-:Y:S01]  /*7bc0*/  LOP3.LUT R3, R78, 0xffff0000, RZ, 0xc0, !PT ;  /* 0xffff00004e037812 */ /* 0x000fe200078ec0ff */
[----:B------:R-:W-:Y:S01]  /*7bd0*/  FMUL R29, R47, R33 ;  /* 0x000000212f1d7220 */ /* 0x000fe20000400000 */
[----:B------:R-:W-:Y:S01]  /*7be0*/  SHF.L.U32 R4, R79, 0x10, RZ ;  /* 0x000000104f047819 */ /* 0x000fe200000006ff */
[----:B------:R-:W-:Y:S01]  /*7bf0*/  FMUL R30, R47, R34 ;  /* 0x000000222f1e7220 */ /* 0x000fe20000400000 */
[----:B------:R-:W-:Y:S01]  /*7c00*/  F2FP.BF16.F32.PACK_AB R17, R23, R18 ;  /* 0x000000121711723e */ /* 0x000fe200000010ff */
[----:B------:R-:W-:Y:S01]  /*7c10*/  FFMA R31, R49, R0, R31 ;  /* 0x00000000311f7223 */ /* 0x000fe2000000001f */
[----:B------:R-:W-:Y:S01]  /*7c20*/  FMUL R35, R47, R35 ;  /* 0x000000232f237220 */ /* 0x000fe20000400000 */
[----:B------:R-:W-:Y:S01]  /*7c30*/  F2FP.BF16.F32.PACK_AB R18, R21, R20 ;  /* 0x000000141512723e */ /* 0x000fe200000010ff */
[----:B------:R-:W-:Y:S01]  /*7c40*/  FFMA R28, R49, R2, R28 ;  /* 0x00000002311c7223 */ /* 0x000fe2000000001c */
[----:B------:R-:W-:Y:S01]  /*7c50*/  F2FP.BF16.F32.PACK_AB R19, R27, R22 ;  /* 0x000000161b13723e */ /* 0x000fe200000010ff */
[C---:B------:R-:W-:Y:S01]  /*7c60*/  FFMA R29, R49.reuse, R3, R29 ;  /* 0x00000003311d7223 */ /* 0x040fe2000000001d */
[C---:B------:R-:W-:Y:S01]  /*7c70*/  FFMA R30, R49.reuse, R4, R30 ;  /* 0x00000004311e7223 */ /* 0x040fe2000000001e */
[----:B------:R-:W-:Y:S01]  /*7c80*/  FFMA R35, R49, R5, R35 ;  /* 0x0000000531237223 */ /* 0x000fe20000000023 */
[----:B------:R-:W-:Y:S01]  /*7c90*/  F2FP.BF16.F32.PACK_AB R24, R25, R24 ;  /* 0x000000181918723e */ /* 0x000fe200000010ff */
[----:B------:R1:W-:Y:S01]  /*7ca0*/  STS.128 [R98+0x2020], R16 ;  /* 0x0020201062007388 */ /* 0x0003e20000000c00 */
[----:B------:R-:W-:Y:S02]  /*7cb0*/  F2FP.BF16.F32.PACK_AB R25, R31, R26 ;  /* 0x0000001a1f19723e */ /* 0x000fe400000010ff */
[----:B------:R-:W-:Y:S02]  /*7cc0*/  F2FP.BF16.F32.PACK_AB R26, R29, R28 ;  /* 0x0000001c1d1a723e */ /* 0x000fe400000010ff */
[----:B------:R-:W-:Y:S02]  /*7cd0*/  F2FP.BF16.F32.PACK_AB R27, R35, R30 ;  /* 0x0000001e231b723e */ /* 0x000fe400000010ff */
[----:B------:R-:W-:Y:S02]  /*7ce0*/  LEA R0, R65, UR36, 0x3 ;  /* 0x0000002441007c11 */ /* 0x000fe4000f8e18ff */
[----:B------:R-:W-:Y:S01]  /*7cf0*/  @P6 SHF.L.U32 R2, R97, 0x1f, RZ ;  /* 0x0000001f61026819 */ /* 0x000fe200000006ff */
        /* <DEDUP_REMOVED lines=9> */
[----:B------:R-:W-:Y:S02]  /*7d90*/  UIADD3 UR4, UP0, UPT, UR48, 0xa80, URZ ;  /* 0x00000a8030047890 */ /* 0x000fe4000ff1e0ff */
[----:B------:R-:W-:Y:S02]  /*7da0*/  UIADD3 UR9, UPT, UPT, UR41, 0x20, URZ ;  /* 0x0000002029097890 */ /* 0x000fe4000fffe0ff */
[----:B------:R-:W-:Y:S02]  /*7db0*/  UIADD3 UR8, UPT, UPT, UR36, 0x2200, URZ ;  /* 0x0000220024087890 */ /* 0x000fe4000fffe0ff */
[----:B------:R-:W-:Y:S01]  /*7dc0*/  UIADD3.X UR5, UPT, UPT, URZ, UR49, URZ, UP0, !UPT ;  /* 0x00000031ff057290 */ /* 0x000fe200087fe4ff */
[----:B------:R-:W-:Y:S01]  /*7dd0*/  UMOV UR10, UR42 ;  /* 0x0000002a000a7c82 */ /* 0x000fe20008000000 */
[----:B------:R-:W-:Y:S07]  /*7de0*/  UMOV UR11, UR52 ;  /* 0x00000034000b7c82 */ /* 0x000fee0008000000 */
[----:B------:R2:W-:Y:S01]  /*7df0*/  UTMASTG.3D [UR8], [UR4] ;  /* 0x00000008040073b5 */ /* 0x0005e20008010000 */
[----:B------:R0:W-:Y:S01]  /*7e00*/  UTMACMDFLUSH ;  /* 0x00000000000079b7 */ /* 0x0001e20000000000 */
[----:B--2---:R-:W-:Y:S04]  /*7e10*/  DEPBAR.LE SB0, 0x1 ;  /* 0x000080400000791a */ /* 0x004fe80000000000 */
.L_x_115:
[----:B------:R-:W-:Y:S05]  /*7e20*/  BSYNC.RECONVERGENT B0 ;  /* 0x0000000000007941 */ /* 0x000fea0003800200 */
.L_x_114:
[----:B------:R-:W-:Y:S01]  /*7e30*/  BAR.SYNC.DEFER_BLOCKING 0x1, 0x80 ;  /* 0x0042000000007b1d */ /* 0x000fe20000010000 */
[----:B------:R-:W-:Y:S04]  /*7e40*/  UIADD3 UR4, UPT, UPT, UR37, 0x1, URZ ;  /* 0x0000000125047890 */ /* 0x000fe8000fffe0ff */
[----:B------:R-:W-:Y:S04]  /*7e50*/  UISETP.NE.AND UP0, UPT, UR4, 0x4, UPT ;  /* 0x000000040400788c */ /* 0x000fe8000bf05270 */
[----:B------:R-:W-:Y:S01]  /*7e60*/  USEL UR38, UR4, URZ, UP0 ;  /* 0x000000ff04267287 */ /* 0x000fe20008000000 */
[----:B------:R2:W-:Y:S01]  /*7e70*/  @P6 SYNCS.ARRIVE.TRANS64.RED.A1T0 RZ, [R72+URZ], RZ ;  /* 0x000000ff48ff69a7 */ /* 0x0005e200081004ff */
[----:B------:R-:W-:Y:S01]  /*7e80*/  BSSY B1, `(.L_x_116) ;  /* 0x0000017000017945 */ /* 0x000fe20003800000 */
[----:B------:R-:W4:Y:S02]  /*7e90*/  @P6 SYNCS.PHASECHK.TRANS64.TRYWAIT P0, [R0+URZ+0x20], R2 ;  /* 0x00002002000065a7 */ /* 0x000f2400080011ff */
[----:B----4-:R-:W-:Y:S01]  /*7ea0*/  @P6 SEL R66, RZ, 0x1, !P0 ;  /* 0x00000001ff426807 */ /* 0x010fe20004000000 */
[----:B--2---:R-:W-:Y:S06]  /*7eb0*/  @!P6 BRA `(.L_x_117) ;  /* 0x00000000004ce947 */ /* 0x004fec0003800000 */
        /* <DEDUP_REMOVED lines=9> */
[----:B------:R-:W-:Y:S04]  /*7f50*/  SHF.L.U32 R6, R97, 0x1f, RZ ;  /* 0x0000001f61067819 */ /* 0x000fe800000006ff */
[----:B------:R-:W2:Y:S02]  /*7f60*/  SYNCS.PHASECHK.TRANS64.TRYWAIT P0, [R0+URZ+0x20], R6 ;  /* 0x00002006000075a7 */ /* 0x000ea400080011ff */
[----:B--2---:R-:W-:Y:S05]  /*7f70*/  @!P0 BRA `(.L_x_120) ;  /* 0x0000002400108947 */ /* 0x004fea0003800000 */
.L_x_119:
[----:B------:R-:W-:Y:S05]  /*7f80*/  BSYNC B0 ;  /* 0x0000000000007941 */ /* 0x000fea0003800000 */
.L_x_118:
[----:B------:R-:W-:Y:S02]  /*7f90*/  ISETP.NE.AND P0, PT, R67, RZ, PT ;  /* 0x000000ff4300720c */ /* 0x000fe40003f05270 */
[----:B------:R-:W-:Y:S11]  /*7fa0*/  IADD3 R65, PT, PT, R65, 0x1, RZ ;  /* 0x0000000141417810 */ /* 0x000ff60007ffe0ff */
[----:B------:R4:W1:Y:S04]  /*7fb0*/  @P0 LDS.128 R56, [R5] ;  /* 0x0000000005380984 */ /* 0x0008680000000c00 */
[----:B------:R4:W1:Y:S04]  /*7fc0*/  @P0 LDS.128 R60, [R4+0x10] ;  /* 0x00001000043c0984 */ /* 0x0008680000000c00 */
[----:B------:R4:W1:Y:S04]  /*7fd0*/  @P0 LDS.128 R68, [R3+0x20] ;  /* 0x0000200003440984 */ /* 0x0008680000000c00 */
[----:B------:R4:W1:Y:S02]  /*7fe0*/  @P0 LDS.128 R76, [R2+0x30] ;  /* 0x00003000024c0984 */ /* 0x0008640000000c00 */
.L_x_117:
[----:B------:R-:W-:Y:S05]  /*7ff0*/  BSYNC B1 ;  /* 0x0000000000017941 */ /* 0x000fea0003800000 */
.L_x_116:
        /* <DEDUP_REMOVED lines=21> */
.L_x_121:
        /* <DEDUP_REMOVED lines=146> */
.L_x_123:
[----:B------:R-:W-:Y:S05]  /*8a70*/  BSYNC.RECONVERGENT B0 ;  /* 0x0000000000007941 */ /* 0x000fea0003800200 */
.L_x_122:
        /* <DEDUP_REMOVED lines=21> */
.L_x_127:
[----:B------:R-:W-:Y:S05]  /*8bd0*/  BSYNC B0 ;  /* 0x0000000000007941 */ /* 0x000fea0003800000 */
.L_x_126:
[----:B------:R-:W-:Y:S11]  /*8be0*/  ISETP.NE.AND P0, PT, R67, RZ, PT ;  /* 0x000000ff4300720c */ /* 0x000ff60003f05270 */
[----:B------:R-:W-:Y:S02]  /*8bf0*/  @!UPT UIADD3 URZ, UPT, UPT, URZ, URZ, URZ ;  /* 0x000000fffffff290 */ /* 0x000fe4000fffe0ff */
[----:B------:R4:W1:Y:S04]  /*8c00*/  @P0 LDS.128 R56, [R4] ;  /* 0x0000000004380984 */ /* 0x0008680000000c00 */
[----:B------:R4:W1:Y:S04]  /*8c10*/  @P0 LDS.128 R60, [R3+0x10] ;  /* 0x00001000033c0984 */ /* 0x0008680000000c00 */
[----:B------:R4:W1:Y:S04]  /*8c20*/  @P0 LDS.128 R68, [R2+0x20] ;  /* 0x0000200002440984 */ /* 0x0008680000000c00 */
[----:B------:R4:W1:Y:S02]  /*8c30*/  @P0 LDS.128 R76, [R65+0x30] ;  /* 0x00003000414c0984 */ /* 0x0008640000000c00 */
.L_x_125:
[----:B------:R-:W-:Y:S05]  /*8c40*/  BSYNC B1 ;  /* 0x0000000000017941 */ /* 0x000fea0003800000 */
.L_x_124:
        /* <DEDUP_REMOVED lines=21> */
.L_x_129:
[----:B------:R-:W-:Y:S01]  /*8da0*/  ISETP.NE.AND P0, PT, R102, RZ, PT ;  /* 0x000000ff6600720c */ /* 0x000fe20003f05270 */
[----:B------:R-:W-:Y:S05]  /*8db0*/  WARPSYNC.ALL ;  /* 0x0000000000007948 */ /* 0x000fea0003800000 */
[----:B------:R-:W-:Y:S01]  /*8dc0*/  R2UR UR4, R48 ;  /* 0x00000000300472ca */ /* 0x000fe200000e0000 */
[----:B------:R-:W-:Y:S01]  /*8dd0*/  BSSY.RECONVERGENT B0, `(.L_x_130) ;  /* 0x000008c000007945 */ /* 0x000fe20003800200 */
[----:B------:R-:W-:Y:S02]  /*8de0*/  R2UR UR5, R64 ;  /* 0x00000000400572ca */ /* 0x000fe400000e0000 */
[C---:B-1----:R-:W-:Y:S02]  /*8df0*/  SHF.L.U32 R0, R56.reuse, 0x10, RZ ;  /* 0x0000001038007819 */ /* 0x042fe400000006ff */
[----:B----4-:R-:W-:Y:S02]  /*8e00*/  LOP3.LUT R2, R56, 0xffff0000, RZ, 0xc0, !PT ;  /* 0xffff000038027812 */ /* 0x010fe400078ec0ff */
[C---:B------:R-:W-:Y:S02]  /*8e10*/  SHF.L.U32 R3, R57.reuse, 0x10, RZ ;  /* 0x0000001039037819 */ /* 0x040fe400000006ff */
[----:B------:R-:W-:Y:S02]  /*8e20*/  LOP3.LUT R48, R57, 0xffff0000, RZ, 0xc0, !PT ;  /* 0xffff000039307812 */ /* 0x000fe400078ec0ff */
[C---:B------:R-:W-:Y:S01]  /*8e30*/  SHF.L.U32 R50, R58.reuse, 0x10, RZ ;  /* 0x000000103a327819 */ /* 0x040fe200000006ff */
[----:B------:R-:W1:Y:S01]  /*8e40*/  LDTM.x32 R4, tmem[UR4+0x60] ;  /* 0x00006004000479ee */ /* 0x000e6200082c0000 */
[----:B------:R-:W-:Y:S01]  /*8e50*/  LOP3.LUT R51, R58, 0xffff0000, RZ, 0xc0, !PT ;  /* 0xffff00003a337812 */ /* 0x000fe200078ec0ff */
[----:B------:R-:W-:Y:S01]  /*8e60*/  NOP ;  /* 0x0000000000007918 */ /* 0x000fe20000000000 */
[C---:B------:R-:W-:Y:S01]  /*8e70*/  SHF.L.U32 R52, R59.reuse, 0x10, RZ ;  /* 0x000000103b347819 */ /* 0x040fe200000006ff */
[----:B------:R-:W-:Y:S01]  /*8e80*/  UIADD3 UR4, UPT, UPT, UR5, 0xa0, URZ ;  /* 0x000000a005047890 */ /* 0x000fe2000fffe0ff */
[----:B------:R-:W-:Y:S02]  /*8e90*/  LOP3.LUT R53, R59, 0xffff0000, RZ, 0xc0, !PT ;  /* 0xffff00003b357812 */ /* 0x000fe400078ec0ff */
[C---:B------:R-:W-:Y:S01]  /*8ea0*/  SHF.L.U32 R54, R60.reuse, 0x10, RZ ;  /* 0x000000103c367819 */ /* 0x040fe200000006ff */
[----:B------:R-:W-:Y:S01]  /*8eb0*/  UPRMT UR4, UR59, 0x654, UR4 ;  /* 0x000006543b047896 */ /* 0x000fe20008000004 */
[----:B------:R-:W-:Y:S02]  /*8ec0*/  LOP3.LUT R55, R60, 0xffff0000, RZ, 0xc0, !PT ;  /* 0xffff00003c377812 */ /* 0x000fe400078ec0ff */
[C---:B------:R-:W-:Y:S02]  /*8ed0*/  SHF.L.U32 R56, R61.reuse, 0x10, RZ ;  /* 0x000000103d387819 */ /* 0x040fe400000006ff */
[----:B------:R-:W-:Y:S02]  /*8ee0*/  LOP3.LUT R57, R61, 0xffff0000, RZ, 0xc0, !PT ;  /* 0xffff00003d397812 */ /* 0x000fe400078ec0ff */
[C---:B------:R-:W-:Y:S02]  /*8ef0*/  SHF.L.U32 R58, R62.reuse, 0x10, RZ ;  /* 0x000000103e3a7819 */ /* 0x040fe400000006ff */
[----:B------:R-:W-:Y:S01]  /*8f00*/  LOP3.LUT R59, R62, 0xffff0000, RZ, 0xc0, !PT ;  /* 0xffff00003e3b7812 */ /* 0x000fe200078ec0ff */
[----:B-1----:R-:W-:Y:S01]  /*8f10*/  SYNCS.ARRIVE.TRANS64.RED.A1T0 RZ, [UR4], RZ ;  /* 0x000000ffffff79a7 */ /* 0x002fe20008100404 */
[C---:B------:R-:W-:Y:S02]  /*8f20*/  SHF.L.U32 R60, R63.reuse, 0x10, RZ ;  /* 0x000000103f3c7819 */ /* 0x040fe400000006ff */
[----:B------:R-:W-:Y:S02]  /*8f30*/  LOP3.LUT R61, R63, 0xffff0000, RZ, 0xc0, !PT ;  /* 0xffff00003f3d7812 */ /* 0x000fe400078ec0ff */
[C---:B------:R-:W-:Y:S01]  /*8f40*/  SHF.L.U32 R62, R68.reuse, 0x10, RZ ;  /* 0x00000010443e7819 */ /* 0x040fe200000006ff */
[C---:B------:R-:W-:Y:S01]  /*8f50*/  FMUL R4, R47.reuse, R4 ;  /* 0x000000042f047220 */ /* 0x040fe20000400000 */
[C---:B------:R-:W-:Y:S01]  /*8f60*/  FMUL R5, R47.reuse, R5 ;  /* 0x000000052f057220 */ /* 0x040fe20000400000 */
[----:B------:R-:W-:Y:S01]  /*8f70*/  FMUL R6, R47, R6 ;  /* 0x000000062f067220 */ /* 0x000fe20000400000 */
[----:B------:R-:W-:Y:S01]  /*8f80*/  LOP3.LUT R63, R68, 0xffff0000, RZ, 0xc0, !PT ;  /* 0xffff0000443f7812 */ /* 0x000fe200078ec0ff */
[C---:B------:R-:W-:Y:S01]  /*8f90*/  FFMA R4, R49.reuse, R0, R4 ;  /* 0x0000000031047223 */ /* 0x040fe20000000004 */
[----:B------:R-:W-:Y:S01]  /*8fa0*/  FFMA R5, R49, R2, R5 ;  /* 0x0000000231057223 */ /* 0x000fe20000000005 */
[----:B------:R-:W-:Y:S01]  /*8fb0*/  SHF.L.U32 R64, R69, 0x10, RZ ;  /* 0x0000001045407819 */ /* 0x000fe200000006ff */
[----:B------:R-:W-:Y:S01]  /*8fc0*/  FFMA R6, R49, R3, R6 ;  /* 0x0000000331067223 */ /* 0x000fe20000000006 */
[----:B------:R-:W-:Y:S01]  /*8fd0*/  FMUL R7, R47, R7 ;  /* 0x000000072f077220 */ /* 0x000fe20000400000 */
[----:B------:R-:W-:Y:S01]  /*8fe0*/  LOP3.LUT R65, R69, 0xffff0000, RZ, 0xc0, !PT ;  /* 0xffff000045417812 */ /* 0x000fe200078ec0ff */
[----:B------:R-:W-:Y:S01]  /*8ff0*/  FMUL R8, R47, R8 ;  /* 0x000000082f087220 */ /* 0x000fe20000400000 */
[----:B------:R-:W-:Y:S01]  /*9000*/  F2FP.BF16.F32.PACK_AB R4, R5, R4 ;  /* 0x000000040504723e */ /* 0x000fe200000010ff */
[----:B------:R-:W-:Y:S01]  /*9010*/  FFMA R7, R49, R48, R7 ;  /* 0x0000003031077223 */ /* 0x000fe20000000007 */
[----:B------:R-:W-:Y:S01]  /*9020*/  FMUL R9, R47, R9 ;  /* 0x000000092f097220 */ /* 0x000fe20000400000 */
[----:B------:R-:W-:Y:S01]  /*9030*/  FFMA R8, R49, R50, R8 ;  /* 0x0000003231087223 */ /* 0x000fe20000000008 */
[C---:B------:R-:W-:Y:S01]  /*9040*/  SHF.L.U32 R66, R70.reuse, 0x10, RZ ;  /* 0x0000001046427819 */ /* 0x040fe200000006ff */
[----:B------:R-:W-:Y:S01]  /*9050*/  FMUL R0, R47, R10 ;  /* 0x0000000a2f007220 */ /* 0x000fe20000400000 */
[----:B------:R-:W-:Y:S01]  /*9060*/  F2FP.BF16.F32.PACK_AB R5, R7, R6 ;  /* 0x000000060705723e */ /* 0x000fe200000010ff */
[----:B------:R-:W-:Y:S01]  /*9070*/  FFMA R9, R49, R51, R9 ;  /* 0x0000003331097223 */ /* 0x000fe20000000009 */
[----:B------:R-:W-:Y:S01]  /*9080*/  FMUL R2, R47, R11 ;  /* 0x0000000b2f027220 */ /* 0x000fe20000400000 */
[----:B------:R-:W-:Y:S01]  /*9090*/  FFMA R0, R49, R52, R0 ;  /* 0x0000003431007223 */ /* 0x000fe20000000000 */
[----:B------:R-:W-:Y:S01]  /*90a0*/  LOP3.LUT R67, R70, 0xffff0000, RZ, 0xc0, !PT ;  /* 0xffff000046437812 */ /* 0x000fe200078ec0ff */
[----:B------:R-:W-:Y:S01]  /*90b0*/  FMUL R3, R47, R12 ;  /* 0x0000000c2f037220 */ /* 0x000fe20000400000 */
[----:B------:R-:W-:Y:S01]  /*90c0*/  F2FP.BF16.F32.PACK_AB R6, R9, R8 ;  /* 0x000000080906723e */ /* 0x000fe200000010ff */
[----:B------:R-:W-:Y:S01]  /*90d0*/  FFMA R2, R49, R53, R2 ;  /* 0x0000003531027223 */ /* 0x000fe20000000002 */
[----:B------:R-:W-:Y:S01]  /*90e0*/  FMUL R10, R47, R13 ;  /* 0x0000000d2f0a7220 */ /* 0x000fe20000400000 */
[----:B------:R-:W-:Y:S01]  /*90f0*/  FFMA R3, R49, R54, R3 ;  /* 0x0000003631037223 */ /* 0x000fe20000000003 */
[----:B------:R-:W-:Y:S01]  /*9100*/  SHF.L.U32 R68, R71, 0x10, RZ ;  /* 0x0000001047447819 */ /* 0x000fe200000006ff */
[----:B------:R-:W-:Y:S01]  /*9110*/  FMUL R11, R47, R14 ;  /* 0x0000000e2f0b7220 */ /* 0x000fe20000400000 */
[----:B------:R-:W-:Y:S01]  /*9120*/  F2FP.BF16.F32.PACK_AB R7, R2, R0 ;  /* 0x000000000207723e */ /* 0x000fe200000010ff */
[----:B------:R-:W-:Y:S01]  /*9130*/  FFMA R10, R49, R55, R10 ;  /* 0x00000037310a7223 */ /* 0x000fe2000000000a */
[C---:B------:R-:W-:Y:S01]  /*9140*/  FMUL R15, R47.reuse, R15 ;  /* 0x0000000f2f0f7220 */ /* 0x040fe20000400000 */
[C---:B------:R-:W-:Y:S01]  /*9150*/  FMUL R12, R47.reuse, R16 ;  /* 0x000000102f0c7220 */ /* 0x040fe20000400000 */
[----:B------:R-:W-:Y:S01]  /*9160*/  FMUL R13, R47, R17 ;  /* 0x000000112f0d7220 */ /* 0x000fe20000400000 */
[----:B------:R1:W-:Y:S01]  /*9170*/  STS.128 [R100+0x6000], R4 ;  /* 0x0060000464007388 */ /* 0x0003e20000000c00 */
[----:B------:R-:W-:Y:S01]  /*9180*/  LOP3.LUT R69, R71, 0xffff0000, RZ, 0xc0, !PT ;  /* 0xffff000047457812 */ /* 0x000fe200078ec0ff */
[C---:B------:R-:W-:Y:S01]  /*9190*/  FFMA R11, R49.reuse, R56, R11 ;  /* 0x00000038310b7223 */ /* 0x040fe2000000000b */
[----:B------:R-:W-:Y:S01]  /*91a0*/  SHF.L.U32 R70, R76, 0x10, RZ ;  /* 0x000000104c467819 */ /* 0x000fe200000006ff */
[C---:B------:R-:W-:Y:S01]  /*91b0*/  FFMA R15, R49.reuse, R57, R15 ;  /* 0x00000039310f7223 */ /* 0x040fe2000000000f */
[----:B------:R-:W-:Y:S01]  /*91c0*/  F2FP.BF16.F32.PACK_AB R8, R10, R3 ;  /* 0x000000030a08723e */ /* 0x000fe200000010ff */
[C---:B------:R-:W-:Y:S01]  /*91d0*/  FFMA R12, R49.reuse, R58, R12 ;  /* 0x0000003a310c7223 */ /* 0x040fe2000000000c */
[----:B------:R-:W-:Y:S01]  /*91e0*/  FFMA R13, R49, R59, R13 ;  /* 0x0000003b310d7223 */ /* 0x000fe2000000000d */
[C---:B------:R-:W-:Y:S01]  /*91f0*/  FMUL R14, R47.reuse, R18 ;  /* 0x000000122f0e7220 */ /* 0x040fe20000400000 */
[C---:B------:R-:W-:Y:S01]  /*9200*/  FMUL R19, R47.reuse, R19 ;  /* 0x000000132f137220 */ /* 0x040fe20000400000 */
[C---:B------:R-:W-:Y:S01]  /*9210*/  FMUL R16, R47.reuse, R20 ;  /* 0x000000142f107220 */ /* 0x040fe20000400000 */
[----:B------:R-:W-:Y:S01]  /*9220*/  FMUL R17, R47, R21 ;  /* 0x000000152f117220 */ /* 0x000fe20000400000 */
[----:B------:R-:W-:Y:S01]  /*9230*/  FFMA R14, R49, R60, R14 ;  /* 0x0000003c310e7223 */ /* 0x000fe2000000000e */
        /* <DEDUP_REMOVED lines=9> */
[----:B------:R-:W-:Y:S01]  /*92d0*/  F2FP.BF16.F32.PACK_AB R9, R15, R11 ;  /* 0x0000000b0f09723e */ /* 0x000fe200000010ff */
[----:B------:R-:W-:Y:S01]  /*92e0*/  FFMA R23, R49, R65, R23 ;  /* 0x0000004131177223 */ /* 0x000fe20000000017 */
[----:B------:R-:W-:Y:S01]  /*92f0*/  FMUL R27, R47, R27 ;  /* 0x0000001b2f1b7220 */ /* 0x000fe20000400000 */
[----:B------:R-:W-:Y:S01]  /*9300*/  F2FP.BF16.F32.PACK_AB R10, R13, R12 ;  /* 0x0000000c0d0a723e */ /* 0x000fe200000010ff */
[----:B------:R-:W-:Y:S01]  /*9310*/  FFMA R20, R49, R66, R20 ;  /* 0x0000004231147223 */ /* 0x000fe20000000014 */
[----:B------:R-:W-:Y:S01]  /*9320*/  F2FP.BF16.F32.PACK_AB R11, R19, R14 ;  /* 0x0000000e130b723e */ /* 0x000fe200000010ff */
[----:B------:R-:W-:Y:S01]  /*9330*/  FMUL R24, R47, R28 ;  /* 0x0000001c2f187220 */ /* 0x000fe20000400000 */
[----:B------:R-:W-:Y:S01]  /*9340*/  LOP3.LUT R71, R76, 0xffff0000, RZ, 0xc0, !PT ;  /* 0xffff00004c477812 */ /* 0x000fe200078ec0ff */
[----:B------:R-:W-:Y:S01]  /*9350*/  FFMA R21, R49, R67, R21 ;  /* 0x0000004331157223 */ /* 0x000fe20000000015 */
[----:B------:R-:W-:Y:S01]  /*9360*/  SHF.L.U32 R72, R77, 0x10, RZ ;  /* 0x000000104d487819 */ /* 0x000fe200000006ff */
[----:B------:R1:W-:Y:S01]  /*9370*/  STS.128 [R99+0x6010], R8 ;  /* 0x0060100863007388 */ /* 0x0003e20000000c00 */
[----:B------:R-:W-:Y:S01]  /*9380*/  FMUL R25, R47, R29 ;  /* 0x0000001d2f197220 */ /* 0x000fe20000400000 */
[----:B------:R-:W-:Y:S01]  /*9390*/  FFMA R22, R49, R68, R22 ;  /* 0x0000004431167223 */ /* 0x000fe20000000016 */
[----:B------:R-:W-:Y:S01]  /*93a0*/  LOP3.LUT R73, R77, 0xffff0000, RZ, 0xc0, !PT ;  /* 0xffff00004d497812 */ /* 0x000fe200078ec0ff */
[----:B------:R-:W-:Y:S01]  /*93b0*/  FMUL R26, R47, R30 ;  /* 0x0000001e2f1a7220 */ /* 0x000fe20000400000 */
[----:B------:R-:W-:Y:S01]  /*93c0*/  FFMA R27, R49, R69, R27 ;  /* 0x00000045311b7223 */ /* 0x000fe2000000001b */
[C---:B------:R-:W-:Y:S01]  /*93d0*/  SHF.L.U32 R74, R78.reuse, 0x10, RZ ;  /* 0x000000104e4a7819 */ /* 0x040fe200000006ff */
[----:B------:R-:W-:Y:S01]  /*93e0*/  FMUL R31, R47, R31 ;  /* 0x0000001f2f1f7220 */ /* 0x000fe20000400000 */
[----:B------:R-:W-:Y:S01]  /*93f0*/  FFMA R24, R49, R70, R24 ;  /* 0x0000004631187223 */ /* 0x000fe20000000018 */
[----:B------:R-:W-:Y:S01]  /*9400*/  LOP3.LUT R75, R78, 0xffff0000, RZ, 0xc0, !PT ;  /* 0xffff00004e4b7812 */ /* 0x000fe200078ec0ff */
[----:B------:R-:W-:Y:S01]  /*9410*/  FMUL R28, R47, R32 ;  /* 0x000000202f1c7220 */ /* 0x000fe20000400000 */
[----:B------:R-:W-:Y:S01]  /*9420*/  FFMA R25, R49, R71, R25 ;  /* 0x0000004731197223 */ /* 0x000fe20000000019 */
[----:B------:R-:W-:Y:S01]  /*9430*/  SHF.L.U32 R76, R79, 0x10, RZ ;  /* 0x000000104f4c7819 */ /* 0x000fe200000006ff */
[----:B------:R-:W-:Y:S01]  /*9440*/  FMUL R29, R47, R33 ;  /* 0x000000212f1d7220 */ /* 0x000fe20000400000 */
[----:B------:R-:W-:Y:S01]  /*9450*/  F2FP.BF16.F32.PACK_AB R16, R17, R16 ;  /* 0x000000101110723e */ /* 0x000fe200000010ff */
[----:B------:R-:W-:Y:S01]  /*9460*/  FFMA R26, R49, R72, R26 ;  /* 0x00000048311a7223 */ /* 0x000fe2000000001a */
[----:B------:R-:W-:Y:S01]  /*9470*/  LOP3.LUT R77, R79, 0xffff0000, RZ, 0xc0, !PT ;  /* 0xffff00004f4d7812 */ /* 0x000fe200078ec0ff */
        /* <DEDUP_REMOVED lines=33> */
.L_x_131:
[----:B------:R-:W-:Y:S05]  /*9690*/  BSYNC.RECONVERGENT B0 ;  /* 0x0000000000007941 */ /* 0x000fea0003800200 */
.L_x_130:
[----:B------:R-:W-:Y:S01]  /*96a0*/  BAR.SYNC.DEFER_BLOCKING 0x1, 0x80 ;  /* 0x0042000000007b1d */ /* 0x000fe20000010000 */
[----:B------:R-:W-:Y:S01]  /*96b0*/  UISETP.NE.AND UP0, UPT, UR39, -0x4, UPT ;  /* 0xfffffffc2700788c */ /* 0x000fe2000bf05270 */
[----:B------:R-:W-:Y:S08]  /*96c0*/  IADD3 R45, PT, PT, R45, 0x1, RZ ;  /* 0x000000012d2d7810 */ /* 0x000ff00007ffe0ff */
[----:B------:R-:W-:Y:S05]  /*96d0*/  BRA.U !UP0, `(.L_x_132) ;  /* 0x0000000108287547 */ /* 0x000fea000b800000 */
[----:B------:R-:W-:Y:S01]  /*96e0*/  ISETP.NE.AND P0, PT, R107, RZ, PT ;  /* 0x000000ff6b00720c */ /* 0x000fe20003f05270 */
[----:B------:R-:W-:Y:S01]  /*96f0*/  IMAD.U32 R2, RZ, RZ, UR37 ;  /* 0x00000025ff027e24 */ /* 0x000fe2000f8e00ff */
[----:B------:R-:W-:Y:S01]  /*9700*/  UIADD3 UR4, UPT, UPT, UR37, 0x1, URZ ;  /* 0x0000000125047890 */ /* 0x000fe2000fffe0ff */
[----:B------:R-:W-:Y:S03]  /*9710*/  IMAD.U32 R0, RZ, RZ, UR59 ;  /* 0x0000003bff007e24 */ /* 0x000fe6000f8e00ff */
[----:B------:R-:W-:Y:S04]  /*9720*/  UISETP.NE.AND UP0, UPT, UR4, 0x4, UPT ;  /* 0x000000040400788c */ /* 0x000fe8000bf05270 */
[----:B------:R-:W-:Y:S03]  /*9730*/  USEL UR37, UR4, URZ, UP0 ;  /* 0x000000ff04257287 */ /* 0x000fe60008000000 */
[----:B------:R-:W-:Y:S05]  /*9740*/  @P0 LEA R2, R2, UR36, 0x3 ;  /* 0x0000002402020c11 */ /* 0x000fea000f8e18ff */
[----:B------:R-:W-:Y:S05]  /*9750*/  @P0 VIADD R2, R2, 0x40 ;  /* 0x0000004002020836 */ /* 0x000fea0000000000 */
[----:B------:R-:W-:Y:S04]  /*9760*/  @P0 PRMT R0, R0, 0x654, R2 ;  /* 0x0000065400000816 */ /* 0x000fe80000000002 */
[----:B------:R2:W-:Y:S03]  /*9770*/  @P0 SYNCS.ARRIVE.TRANS64.RED.A1T0 RZ, [R0+URZ], RZ ;  /* 0x000000ff00ff09a7 */ /* 0x0005e600081004ff */
.L_x_132:
[----:B------:R-:W-:Y:S01]  /*9780*/  ISETP.NE.AND P2, PT, R103, RZ, PT ;  /* 0x000000ff6700720c */ /* 0x000fe20003f45270 */
[----:B------:R-:W-:Y:S01]  /*9790*/  IMAD.IADD R2, R43, 0x1, R86 ;  /* 0x000000012b027824 */ /* 0x000fe200078e0256 */
[----:B------:R-:W-:Y:S01]  /*97a0*/  ISETP.NE.AND P0, PT, R105, 0x2, PT ;  /* 0x000000026900780c */ /* 0x000fe20003f05270 */
[----:B--2---:R-:W-:Y:S01]  /*97b0*/  IMAD.IADD R0, R44, 0x1, R87 ;  /* 0x000000012c007824 */ /* 0x004fe200078e0257 */
[----:B------:R-:W-:Y:S01]  /*97c0*/  ISETP.NE.AND P1, PT, R45, 0x2, PT ;  /* 0x000000022d00780c */ /* 0x000fe20003f25270 */
[----:B------:R-:W-:Y:S01]  /*97d0*/  UIADD3 UR39, UPT, UPT, UR39, 0x4, URZ ;  /* 0x0000000427277890 */ /* 0x000fe2000fffe0ff */
[----:B------:R-:W-:Y:S02]  /*97e0*/  R2UR UR12, R2 ;  /* 0x00000000020c72ca */ /* 0x000fe400000e0000 */
[----:B------:R-:W-:Y:S02]  /*97f0*/  R2UR UR20, R0 ;  /* 0x00000000001472ca */ /* 0x000fe400000e0000 */
[----:B------:R-:W-:Y:S02]  /*9800*/  SEL R2, RZ, 0x1, P0 ;  /* 0x00000001ff027807 */ /* 0x000fe40000000000 */
[----:B------:R-:W-:Y:S02]  /*9810*/  SEL R0, RZ, 0x1, P1 ;  /* 0x00000001ff007807 */ /* 0x000fe40000800000 */
[----:B------:R-:W-:Y:S02]  /*9820*/  @P2 R2UR UR52, R94 ;  /* 0x000000005e3422ca */ /* 0x000fe400000e0000 */
[----:B------:R-:W-:Y:S02]  /*9830*/  LOP3.LUT R95, R95, R2, RZ, 0x3c, !PT ;  /* 0x000000025f5f7212 */ /* 0x000fe400078e3cff */
[----:B------:R-:W-:Y:S02]  /*9840*/  LOP3.LUT R96, R96, R0, RZ, 0x3c, !PT ;  /* 0x0000000060607212 */ /* 0x000fe400078e3cff */
[----:B------:R-:W-:Y:S02]  /*9850*/  SEL R105, R105, RZ, P0 ;  /* 0x000000ff69697207 */ /* 0x000fe40000000000 */
[----:B------:R-:W-:Y:S01]  /*9860*/  SEL R45, R45, RZ, P1 ;  /* 0x000000ff2d2d7207 */ /* 0x000fe20000800000 */
[----:B------:R-:W-:Y:S06]  /*9870*/  @P2 BRA `(.L_x_133) ;  /* 0xffffffc000502947 */ /* 0x000fec000383ffff */
[----:B------:R-:W-:-:S09]  /*9880*/  UISETP.NE.AND UP0, UPT, UR50, URZ, UPT ;  /* 0x000000ff3200728c */ /* 0x000fd2000bf05270 */
[----:B------:R-:W-:Y:S05]  /*9890*/  BRA.U !UP0, `(.L_x_134) ;  /* 0x0000000108487547 */ /* 0x000fea000b800000 */
[----:B------:R-:W2:Y:S02]  /*98a0*/  LDCU.64 UR4, c[0x0][0xc90] ;  /* 0x00019200ff0477ac */ /* 0x000ea40008000a00 */
[----:B--2---:R-:W-:-:S04]  /*98b0*/  UISETP.NE.U32.AND UP0, UPT, UR4, URZ, UPT ;  /* 0x000000ff0400728c */ /* 0x004fc8000bf05070 */
[----:B------:R-:W-:-:S09]  /*98c0*/  UISETP.NE.AND.EX UP0, UPT, UR5, URZ, UPT, UP0 ;  /* 0x000000ff0500728c */ /* 0x000fd2000bf05300 */
[----:B------:R-:W-:Y:S05]  /*98d0*/  BRA.U UP0, `(.L_x_135) ;  /* 0x00000001000c7547 */ /* 0x000fea000b800000 */
[----:B------:R-:W-:-:S13]  /*98e0*/  FSETP.NEU.AND P0, PT, R49, RZ, PT ;  /* 0x000000ff3100720b */ /* 0x000fda0003f0d000 */
[----:B------:R-:W-:Y:S05]  /*98f0*/  @!P0 EXIT ;  /* 0x000000000000894d */ /* 0x000fea0003800000 */
[----:B------:R-:W-:Y:S05]  /*9900*/  BRA `(.L_x_134) ;  /* 0x00000000002c7947 */ /* 0x000fea0003800000 */
.L_x_135:
[----:B------:R-:W-:Y:S01]  /*9910*/  ISETP.NE.AND P0, PT, R104, RZ, PT ;  /* 0x000000ff6800720c */ /* 0x000fe20003f05270 */
[----:B------:R-:W-:-:S12]  /*9920*/  BSSY.RECONVERGENT B0, `(.L_x_134) ;  /* 0x0000009000007945 */ /* 0x000fd80003800200 */
[----:B------:R-:W-:Y:S05]  /*9930*/  @P0 BRA `(.L_x_136) ;  /* 0x0000000000140947 */ /* 0x000fea0003800000 */
[----:B------:R-:W2:Y:S02]  /*9940*/  LDCU.64 UR4, c[0x0][0xc88] ;  /* 0x00019100ff0477ac */ /* 0x000ea40008000a00 */
[----:B--2---:R-:W-:-:S04]  /*9950*/  ISETP.NE.U32.AND P0, PT, RZ, UR4, PT ;  /* 0x00000004ff007c0c */ /* 0x004fc8000bf05070 */
[----:B------:R-:W-:-:S13]  /*9960*/  ISETP.NE.AND.EX P0, PT, RZ, UR5, PT, P0 ;  /* 0x00000005ff007c0c */ /* 0x000fda000bf05300 */
[----:B------:R-:W-:Y:S05]  /*9970*/  @!P0 EXIT ;  /* 0x000000000000894d */ /* 0x000fea0003800000 */
[----:B------:R-:W-:Y:S05]  /*9980*/  BRA `(.L_x_137) ;  /* 0x0000000000087947 */ /* 0x000fea0003800000 */
.L_x_136:
[----:B------:R-:W-:-:S13]  /*9990*/  FSETP.NEU.AND P0, PT, R49, RZ, PT ;  /* 0x000000ff3100720b */ /* 0x000fda0003f0d000 */
[----:B------:R-:W-:Y:S05]  /*99a0*/  @!P0 EXIT ;  /* 0x000000000000894d */ /* 0x000fea0003800000 */
.L_x_137:
[----:B------:R-:W-:Y:S05]  /*99b0*/  BSYNC.RECONVERGENT B0 ;  /* 0x0000000000007941 */ /* 0x000fea0003800200 */
.L_x_134:
[----:B------:R-:W-:Y:S01]  /*99c0*/  ULEA UR4, UR37, UR36, 0x3 ;  /* 0x0000002425047291 */ /* 0x000fe2000f8e18ff */
[----:B------:R-:W-:-:S04]  /*99d0*/  DEPBAR.LE SB0, 0x0 ;  /* 0x000080000000791a */ /* 0x000fc80000000000 */
[----:B------:R-:W-:-:S04]  /*99e0*/  UIADD3 UR4, UPT, UPT, UR4, 0x40, URZ ;  /* 0x0000004004047890 */ /* 0x000fc8000fffe0ff */
[----:B------:R-:W-:-:S09]  /*99f0*/  UPRMT UR4, UR59, 0x654, UR4 ;  /* 0x000006543b047896 */ /* 0x000fd20008000004 */
[----:B------:R-:W-:Y:S01]  /*9a00*/  SYNCS.ARRIVE.TRANS64.RED.A1T0 RZ, [UR4], RZ ;  /* 0x000000ffffff79a7 */ /* 0x000fe20008100404 */
[----:B------:R-:W-:Y:S05]  /*9a10*/  EXIT ;  /* 0x000000000000794d */ /* 0x000fea0003800000 */
.L_x_24:
[----:B--2---:R2:W3:Y:S02]  /*9a20*/  SYNCS.PHASECHK.TRANS64.TRYWAIT P0, [R2+URZ+0xc0], R3 ;  /* 0x0000c003020075a7 */ /* 0x0044e400080011ff */
[----:B---3--:R-:W-:Y:S05]  /*9a30*/  @!P0 NANOSLEEP.SYNCS 0x989680 ;  /* 0x009896800000895d */ /* 0x008fea0003900000 */
[----:B------:R-:W3:Y:S02]  /*9a40*/  @!P0 SYNCS.PHASECHK.TRANS64 P0, [R2+URZ+0xc0], R3 ;  /* 0x0000c003020085a7 */ /* 0x000ee400080010ff */
[----:B---3--:R-:W-:Y:S05]  /*9a50*/  @!P0 BRA `(.L_x_24) ;  /* 0xfffffffc00f08947 */ /* 0x008fea000383ffff */
[----:B------:R-:W-:Y:S05]  /*9a60*/  BRA `(.L_x_138) ;  /* 0xffffff7c00647947 */ /* 0x000fea000383ffff */
.L_x_27:
[----:B-1----:R-:W-:-:S07]  /*9a70*/  MOV R2, UR49 ;  /* 0x0000003100027c02 */ /* 0x002fce0008000f00 */
.L_x_139:
[----:B-1----:R1:W2:Y:S02]  /*9a80*/  SYNCS.PHASECHK.TRANS64.TRYWAIT P0, [R2+URZ+0x10], R4 ;  /* 0x00001004020075a7 */ /* 0x0022a400080011ff */
[----:B--2---:R-:W-:Y:S05]  /*9a90*/  @!P0 NANOSLEEP.SYNCS 0x989680 ;  /* 0x009896800000895d */ /* 0x004fea0003900000 */
[----:B------:R-:W2:Y:S02]  /*9aa0*/  @!P0 SYNCS.PHASECHK.TRANS64 P0, [R2+URZ+0x10], R4 ;  /* 0x00001004020085a7 */ /* 0x000ea400080010ff */
[----:B--2---:R-:W-:Y:S05]  /*9ab0*/  @!P0 BRA `(.L_x_139) ;  /* 0xfffffffc00f08947 */ /* 0x004fea000383ffff */
[----:B------:R-:W-:Y:S05]  /*9ac0*/  BRA `(.L_x_26) ;  /* 0xffffff7c00b07947 */ /* 0x000fea000383ffff */
.L_x_36:
[----:B------:R-:W-:-:S07]  /*9ad0*/  MOV R2, UR49 ;  /* 0x0000003100027c02 */ /* 0x000fce0008000f00 */
.L_x_140:
[----:B-1----:R1:W2:Y:S02]  /*9ae0*/  SYNCS.PHASECHK.TRANS64.TRYWAIT P0, [R2+URZ+0x10], R4 ;  /* 0x00001004020075a7 */ /* 0x0022a400080011ff */
[----:B--2---:R-:W-:Y:S05]  /*9af0*/  @!P0 NANOSLEEP.SYNCS 0x989680 ;  /* 0x009896800000895d */ /* 0x004fea0003900000 */
[----:B------:R-:W2:Y:S02]  /*9b00*/  @!P0 SYNCS.PHASECHK.TRANS64 P0, [R2+URZ+0x10], R4 ;  /* 0x00001004020085a7 */ /* 0x000ea400080010ff */
[----:B--2---:R-:W-:Y:S05]  /*9b10*/  @!P0 BRA `(.L_x_140) ;  /* 0xfffffffc00f08947 */ /* 0x004fea000383ffff */
[----:B------:R-:W-:Y:S05]  /*9b20*/  BRA `(.L_x_35) ;  /* 0xffffff8400007947 */ /* 0x000fea000383ffff */
.L_x_43:
[----:B-1----:R1:W2:Y:S02]  /*9b30*/  SYNCS.PHASECHK.TRANS64.TRYWAIT P0, [R2+URZ+0x70], R3 ;  /* 0x00007003020075a7 */ /* 0x0022a400080011ff */
[----:B--2---:R-:W-:Y:S05]  /*9b40*/  @!P0 NANOSLEEP.SYNCS 0x989680 ;  /* 0x009896800000895d */ /* 0x004fea0003900000 */
[----:B------:R-:W2:Y:S02]  /*9b50*/  @!P0 SYNCS.PHASECHK.TRANS64 P0, [R2+URZ+0x70], R3 ;  /* 0x00007003020085a7 */ /* 0x000ea400080010ff */
[----:B--2---:R-:W-:Y:S05]  /*9b60*/  @!P0 BRA `(.L_x_43) ;  /* 0xfffffffc00f08947 */ /* 0x004fea000383ffff */
[----:B------:R-:W-:Y:S05]  /*9b70*/  BRA `(.L_x_141) ;  /* 0xffffff8800307947 */ /* 0x000fea000383ffff */
.L_x_47:
[----:B----4-:R-:W-:-:S07]  /*9b80*/  MOV R0, UR4 ;  /* 0x0000000400007c02 */ /* 0x010fce0008000f00 */
.L_x_142:
[----:B-1----:R1:W2:Y:S02]  /*9b90*/  SYNCS.PHASECHK.TRANS64.TRYWAIT P0, [R0+URZ], R2 ;  /* 0x00000002000075a7 */ /* 0x0022a400080011ff */
[----:B--2---:R-:W-:Y:S05]  /*9ba0*/  @!P0 NANOSLEEP.SYNCS 0x989680 ;  /* 0x009896800000895d */ /* 0x004fea0003900000 */
[----:B------:R-:W2:Y:S02]  /*9bb0*/  @!P0 SYNCS.PHASECHK.TRANS64 P0, [R0+URZ], R2 ;  /* 0x00000002000085a7 */ /* 0x000ea400080010ff */
[----:B--2---:R-:W-:Y:S05]  /*9bc0*/  @!P0 BRA `(.L_x_142) ;  /* 0xfffffffc00f08947 */ /* 0x004fea000383ffff */
[----:B------:R-:W-:Y:S05]  /*9bd0*/  BRA `(.L_x_143) ;  /* 0xffffff8c00a87947 */ /* 0x000fea000383ffff */
.L_x_50:
[----:B-1----:R1:W3:Y:S02]  /*9be0*/  SYNCS.PHASECHK.TRANS64.TRYWAIT P0, [R0+URZ+0xb0], R4 ;  /* 0x0000b004000075a7 */ /* 0x0022e400080011ff */
[----:B---3--:R-:W-:Y:S05]  /*9bf0*/  @!P0 NANOSLEEP.SYNCS 0x989680 ;  /* 0x009896800000895d */ /* 0x008fea0003900000 */
[----:B------:R-:W3:Y:S02]  /*9c00*/  @!P0 SYNCS.PHASECHK.TRANS64 P0, [R0+URZ+0xb0], R4 ;  /* 0x0000b004000085a7 */ /* 0x000ee400080010ff */
[----:B---3--:R-:W-:Y:S05]  /*9c10*/  @!P0 BRA `(.L_x_50) ;  /* 0xfffffffc00f08947 */ /* 0x008fea000383ffff */
[----:B------:R-:W-:Y:S05]  /*9c20*/  BRA `(.L_x_144) ;  /* 0xffffff9000047947 */ /* 0x000fea000383ffff */
.L_x_51:
[----:B------:R-:W-:-:S07]  /*9c30*/  MOV R0, UR4 ;  /* 0x0000000400007c02 */ /* 0x000fce0008000f00 */
.L_x_145:
[----:B-1----:R1:W3:Y:S02]  /*9c40*/  SYNCS.PHASECHK.TRANS64.TRYWAIT P0, [R0+URZ+0x80], R5 ;  /* 0x00008005000075a7 */ /* 0x0022e400080011ff */
[----:B---3--:R-:W-:Y:S05]  /*9c50*/  @!P0 NANOSLEEP.SYNCS 0x989680 ;  /* 0x009896800000895d */ /* 0x008fea0003900000 */
[----:B------:R-:W3:Y:S02]  /*9c60*/  @!P0 SYNCS.PHASECHK.TRANS64 P0, [R0+URZ+0x80], R5 ;  /* 0x00008005000085a7 */ /* 0x000ee400080010ff */
[----:B---3--:R-:W-:Y:S05]  /*9c70*/  @!P0 BRA `(.L_x_145) ;  /* 0xfffffffc00f08947 */ /* 0x008fea000383ffff */
[----:B------:R-:W-:Y:S05]  /*9c80*/  BRA `(.L_x_146) ;  /* 0xffffff9000147947 */ /* 0x000fea000383ffff */
.L_x_52:
[----:B-1----:R1:W3:Y:S02]  /*9c90*/  SYNCS.PHASECHK.TRANS64.TRYWAIT P1, [R0+URZ+0x70], R4 ;  /* 0x00007004000075a7 */ /* 0x0022e400080211ff */
[----:B---3--:R-:W-:Y:S05]  /*9ca0*/  @!P1 NANOSLEEP.SYNCS 0x989680 ;  /* 0x009896800000995d */ /* 0x008fea0003900000 */
[----:B------:R-:W3:Y:S02]  /*9cb0*/  @!P1 SYNCS.PHASECHK.TRANS64 P1, [R0+URZ+0x70], R4 ;  /* 0x00007004000095a7 */ /* 0x000ee400080210ff */
[----:B---3--:R-:W-:Y:S05]  /*9cc0*/  @!P1 BRA `(.L_x_52) ;  /* 0xfffffffc00f09947 */ /* 0x008fea000383ffff */
[----:B------:R-:W-:Y:S05]  /*9cd0*/  BRA `(.L_x_147) ;  /* 0xffffff9000447947 */ /* 0x000fea000383ffff */
.L_x_55:
[----:B------:R-:W-:-:S07]  /*9ce0*/  MOV R0, UR4 ;  /* 0x0000000400007c02 */ /* 0x000fce0008000f00 */
.L_x_148:
[----:B-1----:R1:W3:Y:S02]  /*9cf0*/  SYNCS.PHASECHK.TRANS64.TRYWAIT P0, [R0+URZ+0x80], R2 ;  /* 0x00008002000075a7 */ /* 0x0022e400080011ff */
[----:B---3--:R-:W-:Y:S05]  /*9d00*/  @!P0 NANOSLEEP.SYNCS 0x989680 ;  /* 0x009896800000895d */ /* 0x008fea0003900000 */
[----:B------:R-:W3:Y:S02]  /*9d10*/  @!P0 SYNCS.PHASECHK.TRANS64 P0, [R0+URZ+0x80], R2 ;  /* 0x00008002000085a7 */ /* 0x000ee400080010ff */
[----:B---3--:R-:W-:Y:S05]  /*9d20*/  @!P0 BRA `(.L_x_148) ;  /* 0xfffffffc00f08947 */ /* 0x008fea000383ffff */
[----:B------:R-:W-:Y:S05]  /*9d30*/  BRA `(.L_x_54) ;  /* 0xffffff9000987947 */ /* 0x000fea000383ffff */
.L_x_62:
[----:B-1----:R1:W3:Y:S02]  /*9d40*/  SYNCS.PHASECHK.TRANS64.TRYWAIT P1, [R0+URZ+0x70], R2 ;  /* 0x00007002000075a7 */ /* 0x0022e400080211ff */
[----:B---3--:R-:W-:Y:S05]  /*9d50*/  @!P1 NANOSLEEP.SYNCS 0x989680 ;  /* 0x009896800000995d */ /* 0x008fea0003900000 */
[----:B------:R-:W3:Y:S02]  /*9d60*/  @!P1 SYNCS.PHASECHK.TRANS64 P1, [R0+URZ+0x70], R2 ;  /* 0x00007002000095a7 */ /* 0x000ee400080210ff */
[----:B---3--:R-:W-:Y:S05]  /*9d70*/  @!P1 BRA `(.L_x_62) ;  /* 0xfffffffc00f09947 */ /* 0x008fea000383ffff */
[----:B------:R-:W-:Y:S05]  /*9d80*/  BRA `(.L_x_149) ;  /* 0xffffff9c00607947 */ /* 0x000fea000383ffff */
.L_x_63:
[----:B------:R-:W-:-:S13]  /*9d90*/  R2UR UR4, R13 ;  /* 0x000000000d0472ca */ /* 0x000fda00000e0000 */
[----:B------:R-:W-:-:S07]  /*9da0*/  MOV R2, UR4 ;  /* 0x0000000400027c02 */ /* 0x000fce0008000f00 */
.L_x_150:
[----:B-1----:R1:W3:Y:S02]  /*9db0*/  SYNCS.PHASECHK.TRANS64.TRYWAIT P0, [R2+URZ+0xa0], R0 ;  /* 0x0000a000020075a7 */ /* 0x0022e400080011ff */
[----:B---3--:R-:W-:Y:S05]  /*9dc0*/  @!P0 NANOSLEEP.SYNCS 0x989680 ;  /* 0x009896800000895d */ /* 0x008fea0003900000 */
[----:B------:R-:W3:Y:S02]  /*9dd0*/  @!P0 SYNCS.PHASECHK.TRANS64 P0, [R2+URZ+0xa0], R0 ;  /* 0x0000a000020085a7 */ /* 0x000ee400080010ff */
[----:B---3--:R-:W-:Y:S05]  /*9de0*/  @!P0 BRA `(.L_x_150) ;  /* 0xfffffffc00f08947 */ /* 0x008fea000383ffff */
[----:B------:R-:W-:Y:S05]  /*9df0*/  BRA `(.L_x_151) ;  /* 0xffffff9c009c7947 */ /* 0x000fea000383ffff */
.L_x_66:
[----:B------:R-:W-:Y:S07]  /*9e00*/  MOV R0, UR7 ;  /* 0x0000000700007c02 */ /* 0x000fee0008000f00 */
.L_x_152:
[----:B-1----:R1:W3:Y:S02]  /*9e10*/  SYNCS.PHASECHK.TRANS64.TRYWAIT P0, [R0+URZ], R2 ;  /* 0x00000002000075a7 */ /* 0x0022e400080011ff */
[----:B---3--:R-:W-:Y:S05]  /*9e20*/  @!P0 NANOSLEEP.SYNCS 0x989680 ;  /* 0x009896800000895d */ /* 0x008fea0003900000 */
[----:B------:R-:W3:Y:S02]  /*9e30*/  @!P0 SYNCS.PHASECHK.TRANS64 P0, [R0+URZ], R2 ;  /* 0x00000002000085a7 */ /* 0x000ee400080010ff */
[----:B---3--:R-:W-:Y:S05]  /*9e40*/  @!P0 BRA `(.L_x_152) ;  /* 0xfffffffc00f08947 */ /* 0x008fea000383ffff */
[----:B------:R-:W-:Y:S05]  /*9e50*/  BRA `(.L_x_65) ;  /* 0xffffff9c00b87947 */ /* 0x000fea000383ffff */
.L_x_69:
[----:B------:R-:W-:-:S07]  /*9e60*/  MOV R0, UR4 ;  /* 0x0000000400007c02 */ /* 0x000fce0008000f00 */
.L_x_153:
[----:B-1----:R1:W3:Y:S02]  /*9e70*/  SYNCS.PHASECHK.TRANS64.TRYWAIT P0, [R0+URZ], R2 ;  /* 0x00000002000075a7 */ /* 0x0022e400080011ff */
[----:B---3--:R-:W-:Y:S05]  /*9e80*/  @!P0 NANOSLEEP.SYNCS 0x989680 ;  /* 0x009896800000895d */ /* 0x008fea0003900000 */
[----:B------:R-:W3:Y:S02]  /*9e90*/  @!P0 SYNCS.PHASECHK.TRANS64 P0, [R0+URZ], R2 ;  /* 0x00000002000085a7 */ /* 0x000ee400080010ff */
[----:B---3--:R-:W-:Y:S05]  /*9ea0*/  @!P0 BRA `(.L_x_153) ;  /* 0xfffffffc00f08947 */ /* 0x008fea000383ffff */
[----:B------:R-:W-:Y:S05]  /*9eb0*/  BRA `(.L_x_154) ;  /* 0xffffffa400547947 */ /* 0x000fea000383ffff */
.L_x_70:
[----:B------:R-:W-:-:S07]  /*9ec0*/  MOV R0, UR4 ;  /* 0x0000000400007c02 */ /* 0x000fce0008000f00 */
.L_x_155:
[----:B-1----:R1:W3:Y:S02]  /*9ed0*/  SYNCS.PHASECHK.TRANS64.TRYWAIT P0, [R0+URZ], R2 ;  /* 0x00000002000075a7 */ /* 0x0022e400080011ff */
[----:B---3--:R-:W-:Y:S05]  /*9ee0*/  @!P0 NANOSLEEP.SYNCS 0x989680 ;  /* 0x009896800000895d */ /* 0x008fea0003900000 */
[----:B------:R-:W3:Y:S02]  /*9ef0*/  @!P0 SYNCS.PHASECHK.TRANS64 P0, [R0+URZ], R2 ;  /* 0x00000002000085a7 */ /* 0x000ee400080010ff */
[----:B---3--:R-:W-:Y:S05]  /*9f00*/  @!P0 BRA `(.L_x_155) ;  /* 0xfffffffc00f08947 */ /* 0x008fea000383ffff */
[----:B------:R-:W-:Y:S05]  /*9f10*/  BRA `(.L_x_156) ;  /* 0xffffffa400647947 */ /* 0x000fea000383ffff */
.L_x_75:
[----:B--2---:R2:W3:Y:S02]  /*9f20*/  SYNCS.PHASECHK.TRANS64.TRYWAIT P0, [R0+URZ+0x70], R2 ;  /* 0x00007002000075a7 */ /* 0x0044e400080011ff */
[----:B---3--:R-:W-:Y:S05]  /*9f30*/  @!P0 NANOSLEEP.SYNCS 0x989680 ;  /* 0x009896800000895d */ /* 0x008fea0003900000 */
[----:B------:R-:W3:Y:S02]  /*9f40*/  @!P0 SYNCS.PHASECHK.TRANS64 P0, [R0+URZ+0x70], R2 ;  /* 0x00007002000085a7 */ /* 0x000ee400080010ff */
[----:B---3--:R-:W-:Y:S05]  /*9f50*/  @!P0 BRA `(.L_x_75) ;  /* 0xfffffffc00f08947 */ /* 0x008fea000383ffff */
[----:B------:R-:W-:Y:S05]  /*9f60*/  BRA `(.L_x_157) ;  /* 0xffffffa8005c7947 */ /* 0x000fea000383ffff */
.L_x_78:
[----:B------:R-:W-:Y:S07]  /*9f70*/  MOV R0, UR4 ;  /* 0x0000000400007c02 */ /* 0x000fee0008000f00 */
.L_x_158:
[----:B-1----:R1:W2:Y:S02]  /*9f80*/  SYNCS.PHASECHK.TRANS64.TRYWAIT P0, [R0+URZ+0x68], R2 ;  /* 0x00006802000075a7 */ /* 0x0022a400080011ff */
[----:B--2---:R-:W-:Y:S05]  /*9f90*/  @!P0 NANOSLEEP.SYNCS 0x989680 ;  /* 0x009896800000895d */ /* 0x004fea0003900000 */
[----:B------:R-:W2:Y:S02]  /*9fa0*/  @!P0 SYNCS.PHASECHK.TRANS64 P0, [R0+URZ+0x68], R2 ;  /* 0x00006802000085a7 */ /* 0x000ea400080010ff */
[----:B--2---:R-:W-:Y:S05]  /*9fb0*/  @!P0 BRA `(.L_x_158) ;  /* 0xfffffffc00f08947 */ /* 0x004fea000383ffff */
[----:B------:R-:W-:Y:S05]  /*9fc0*/  BRA `(.L_x_77) ;  /* 0xffffffac00587947 */ /* 0x000fea000383ffff */
.L_x_81:
[----:B------:R-:W-:Y:S07]  /*9fd0*/  MOV R0, UR4 ;  /* 0x0000000400007c02 */ /* 0x000fee0008000f00 */
.L_x_159:
[----:B-1----:R1:W2:Y:S02]  /*9fe0*/  SYNCS.PHASECHK.TRANS64.TRYWAIT P0, [R0+URZ+0x40], R28 ;  /* 0x0000401c000075a7 */ /* 0x0022a400080011ff */
[----:B--2---:R-:W-:Y:S05]  /*9ff0*/  @!P0 NANOSLEEP.SYNCS 0x989680 ;  /* 0x009896800000895d */ /* 0x004fea0003900000 */
[----:B------:R-:W2:Y:S02]  /*a000*/  @!P0 SYNCS.PHASECHK.TRANS64 P0, [R0+URZ+0x40], R28 ;  /* 0x0000401c000085a7 */ /* 0x000ea400080010ff */
[----:B--2---:R-:W-:Y:S05]  /*a010*/  @!P0 BRA `(.L_x_159) ;  /* 0xfffffffc00f08947 */ /* 0x004fea000383ffff */
[----:B------:R-:W-:Y:S05]  /*a020*/  BRA `(.L_x_160) ;  /* 0xffffffac00b07947 */ /* 0x000fea000383ffff */
.L_x_82:
[----:B------:R-:W-:Y:S07]  /*a030*/  MOV R0, UR4 ;  /* 0x0000000400007c02 */ /* 0x000fee0008000f00 */
.L_x_161:
[----:B-1----:R1:W2:Y:S02]  /*a040*/  SYNCS.PHASECHK.TRANS64.TRYWAIT P0, [R0+URZ+0x48], R28 ;  /* 0x0000481c000075a7 */ /* 0x0022a400080011ff */
[----:B--2---:R-:W-:Y:S05]  /*a050*/  @!P0 NANOSLEEP.SYNCS 0x989680 ;  /* 0x009896800000895d */ /* 0x004fea0003900000 */
[----:B------:R-:W2:Y:S02]  /*a060*/  @!P0 SYNCS.PHASECHK.TRANS64 P0, [R0+URZ+0x48], R28 ;  /* 0x0000481c000085a7 */ /* 0x000ea400080010ff */
[----:B--2---:R-:W-:Y:S05]  /*a070*/  @!P0 BRA `(.L_x_161) ;  /* 0xfffffffc00f08947 */ /* 0x004fea000383ffff */
[----:B------:R-:W-:Y:S05]  /*a080*/  BRA `(.L_x_162) ;  /* 0xffffffac00ec7947 */ /* 0x000fea000383ffff */
.L_x_83:
[----:B------:R-:W-:Y:S07]  /*a090*/  MOV R0, UR4 ;  /* 0x0000000400007c02 */ /* 0x000fee0008000f00 */
.L_x_163:
[----:B-1----:R1:W2:Y:S02]  /*a0a0*/  SYNCS.PHASECHK.TRANS64.TRYWAIT P0, [R0+URZ+0x50], R28 ;  /* 0x0000501c000075a7 */ /* 0x0022a400080011ff */
[----:B--2---:R-:W-:Y:S05]  /*a0b0*/  @!P0 NANOSLEEP.SYNCS 0x989680 ;  /* 0x009896800000895d */ /* 0x004fea0003900000 */
[----:B------:R-:W2:Y:S02]  /*a0c0*/  @!P0 SYNCS.PHASECHK.TRANS64 P0, [R0+URZ+0x50], R28 ;  /* 0x0000501c000085a7 */ /* 0x000ea400080010ff */
[----:B--2---:R-:W-:Y:S05]  /*a0d0*/  @!P0 BRA `(.L_x_163) ;  /* 0xfffffffc00f08947 */ /* 0x004fea000383ffff */
[----:B------:R-:W-:Y:S05]  /*a0e0*/  BRA `(.L_x_164) ;  /* 0xffffffb000307947 */ /* 0x000fea000383ffff */
.L_x_84:
[----:B------:R-:W-:Y:S07]  /*a0f0*/  MOV R0, UR4 ;  /* 0x0000000400007c02 */ /* 0x000fee0008000f00 */
.L_x_165:
[----:B-1----:R1:W2:Y:S02]  /*a100*/  SYNCS.PHASECHK.TRANS64.TRYWAIT P0, [R0+URZ+0x58], R28 ;  /* 0x0000581c000075a7 */ /* 0x0022a400080011ff */
[----:B--2---:R-:W-:Y:S05]  /*a110*/  @!P0 NANOSLEEP.SYNCS 0x989680 ;  /* 0x009896800000895d */ /* 0x004fea0003900000 */
[----:B------:R-:W2:Y:S02]  /*a120*/  @!P0 SYNCS.PHASECHK.TRANS64 P0, [R0+URZ+0x58], R28 ;  /* 0x0000581c000085a7 */ /* 0x000ea400080010ff */
[----:B--2---:R-:W-:Y:S05]  /*a130*/  @!P0 BRA `(.L_x_165) ;  /* 0xfffffffc00f08947 */ /* 0x004fea000383ffff */
[----:B------:R-:W-:Y:S05]  /*a140*/  BRA `(.L_x_166) ;  /* 0xffffffb000b47947 */ /* 0x000fea000383ffff */
.L_x_86:
[----:B------:R-:W-:-:S07]  /*a150*/  MOV R0, UR4 ;  /* 0x0000000400007c02 */ /* 0x000fce0008000f00 */
.L_x_167:
[----:B-1----:R1:W3:Y:S02]  /*a160*/  SYNCS.PHASECHK.TRANS64.TRYWAIT P0, [R0+URZ+0x40], R2 ;  /* 0x00004002000075a7 */ /* 0x0022e400080011ff */
[----:B---3--:R-:W-:Y:S05]  /*a170*/  @!P0 NANOSLEEP.SYNCS 0x989680 ;  /* 0x009896800000895d */ /* 0x008fea0003900000 */
[----:B------:R-:W3:Y:S02]  /*a180*/  @!P0 SYNCS.PHASECHK.TRANS64 P0, [R0+URZ+0x40], R2 ;  /* 0x00004002000085a7 */ /* 0x000ee400080010ff */
[----:B---3--:R-:W-:Y:S05]  /*a190*/  @!P0 BRA `(.L_x_167) ;  /* 0xfffffffc00f08947 */ /* 0x008fea000383ffff */
[----:B------:R-:W-:Y:S05]  /*a1a0*/  BRA `(.L_x_168) ;  /* 0xffffffb4002c7947 */ /* 0x000fea000383ffff */
.L_x_87:
[----:B-1----:R-:W-:-:S07]  /*a1b0*/  MOV R0, UR4 ;  /* 0x0000000400007c02 */ /* 0x002fce0008000f00 */
.L_x_169:
[----:B-1----:R1:W3:Y:S02]  /*a1c0*/  SYNCS.PHASECHK.TRANS64.TRYWAIT P0, [R0+URZ+0x48], R2 ;  /* 0x00004802000075a7 */ /* 0x0022e400080011ff */
[----:B---3--:R-:W-:Y:S05]  /*a1d0*/  @!P0 NANOSLEEP.SYNCS 0x989680 ;  /* 0x009896800000895d */ /* 0x008fea0003900000 */
[----:B------:R-:W3:Y:S02]  /*a1e0*/  @!P0 SYNCS.PHASECHK.TRANS64 P0, [R0+URZ+0x48], R2 ;  /* 0x00004802000085a7 */ /* 0x000ee400080010ff */
[----:B---3--:R-:W-:Y:S05]  /*a1f0*/  @!P0 BRA `(.L_x_169) ;  /* 0xfffffffc00f08947 */ /* 0x008fea000383ffff */
[----:B------:R-:W-:Y:S05]  /*a200*/  BRA `(.L_x_170) ;  /* 0xffffffb4001c7947 */ /* 0x000fea000383ffff */
.L_x_88:
[----:B-1----:R-:W-:-:S07]  /*a210*/  MOV R0, UR4 ;  /* 0x0000000400007c02 */ /* 0x002fce0008000f00 */
.L_x_171:
[----:B-1----:R1:W3:Y:S02]  /*a220*/  SYNCS.PHASECHK.TRANS64.TRYWAIT P0, [R0+URZ+0x50], R2 ;  /* 0x00005002000075a7 */ /* 0x0022e400080011ff */
[----:B---3--:R-:W-:Y:S05]  /*a230*/  @!P0 NANOSLEEP.SYNCS 0x989680 ;  /* 0x009896800000895d */ /* 0x008fea0003900000 */
[----:B------:R-:W3:Y:S02]  /*a240*/  @!P0 SYNCS.PHASECHK.TRANS64 P0, [R0+URZ+0x50], R2 ;  /* 0x00005002000085a7 */ /* 0x000ee400080010ff */
[----:B---3--:R-:W-:Y:S05]  /*a250*/  @!P0 BRA `(.L_x_171) ;  /* 0xfffffffc00f08947 */ /* 0x008fea000383ffff */
[----:B------:R-:W-:Y:S05]  /*a260*/  BRA `(.L_x_172) ;  /* 0xffffffb4000c7947 */ /* 0x000fea000383ffff */
.L_x_90:
[----:B---3--:R3:W4:Y:S02]  /*a270*/  SYNCS.PHASECHK.TRANS64.TRYWAIT P0, [R0+URZ+0x70], R2 ;  /* 0x00007002000075a7 */ /* 0x00872400080011ff */
[----:B----4-:R-:W-:Y:S05]  /*a280*/  @!P0 NANOSLEEP.SYNCS 0x989680 ;  /* 0x009896800000895d */ /* 0x010fea0003900000 */
[----:B------:R-:W4:Y:S02]  /*a290*/  @!P0 SYNCS.PHASECHK.TRANS64 P0, [R0+URZ+0x70], R2 ;  /* 0x00007002000085a7 */ /* 0x000f2400080010ff */
[----:B----4-:R-:W-:Y:S05]  /*a2a0*/  @!P0 BRA `(.L_x_90) ;  /* 0xfffffffc00f08947 */ /* 0x010fea000383ffff */
[----:B------:R-:W-:Y:S05]  /*a2b0*/  BRA `(.L_x_173) ;  /* 0xffffffb400d47947 */ /* 0x000fea000383ffff */
.L_x_101:
[----:B-1----:R-:W-:Y:S04]  /*a2c0*/  MOV R2, UR36 ;  /* 0x0000002400027c02 */ /* 0x002fe80008000f00 */
[----:B------:R1:W3:Y:S03]  /*a2d0*/  SYNCS.PHASECHK.TRANS64.TRYWAIT P1, [R2+URZ+0x20], R3 ;  /* 0x00002003020075a7 */ /* 0x0002e600080211ff */
[----:B---3--:R-:W-:Y:S05]  /*a2e0*/  @!P1 NANOSLEEP.SYNCS 0x989680 ;  /* 0x009896800000995d */ /* 0x008fea0003900000 */
[----:B------:R-:W3:Y:S02]  /*a2f0*/  @!P1 SYNCS.PHASECHK.TRANS64 P1, [R2+URZ+0x20], R3 ;  /* 0x00002003020095a7 */ /* 0x000ee400080210ff */
[----:B---3--:R-:W-:Y:S05]  /*a300*/  @!P1 BRA `(.L_x_101) ;  /* 0xfffffffc00ec9947 */ /* 0x008fea000383ffff */
[----:B------:R-:W-:Y:S05]  /*a310*/  BRA `(.L_x_100) ;  /* 0xffffffc000d87947 */ /* 0x000fea000383ffff */
.L_x_103:
[----:B-1----:R1:W4:Y:S02]  /*a320*/  SYNCS.PHASECHK.TRANS64.TRYWAIT P0, [R64+URZ+0x90], R0 ;  /* 0x00009000400075a7 */ /* 0x00232400080011ff */
[----:B----4-:R-:W-:Y:S05]  /*a330*/  @!P0 NANOSLEEP.SYNCS 0x989680 ;  /* 0x009896800000895d */ /* 0x010fea0003900000 */
[----:B------:R-:W4:Y:S02]  /*a340*/  @!P0 SYNCS.PHASECHK.TRANS64 P0, [R64+URZ+0x90], R0 ;  /* 0x00009000400085a7 */ /* 0x000f2400080010ff */
[----:B----4-:R-:W-:Y:S05]  /*a350*/  @!P0 BRA `(.L_x_103) ;  /* 0xfffffffc00f08947 */ /* 0x010fea000383ffff */
[----:B------:R-:W-:Y:S05]  /*a360*/  BRA `(.L_x_102) ;  /* 0xffffffc400007947 */ /* 0x000fea000383ffff */
.L_x_112:
[----:B--2---:R2:W4:Y:S02]  /*a370*/  SYNCS.PHASECHK.TRANS64.TRYWAIT P0, [R2+URZ+0x20], R0 ;  /* 0x00002000020075a7 */ /* 0x00452400080011ff */
[----:B----4-:R-:W-:Y:S05]  /*a380*/  @!P0 NANOSLEEP.SYNCS 0x989680 ;  /* 0x009896800000895d */ /* 0x010fea0003900000 */
[----:B------:R-:W4:Y:S02]  /*a390*/  @!P0 SYNCS.PHASECHK.TRANS64 P0, [R2+URZ+0x20], R0 ;  /* 0x00002000020085a7 */ /* 0x000f2400080010ff */
[----:B----4-:R-:W-:Y:S05]  /*a3a0*/  @!P0 BRA `(.L_x_112) ;  /* 0xfffffffc00f08947 */ /* 0x010fea000383ffff */
[----:B------:R-:W-:Y:S05]  /*a3b0*/  BRA `(.L_x_111) ;  /* 0xffffffcc00dc7947 */ /* 0x000fea000383ffff */
.L_x_120:
[----:B--2---:R2:W4:Y:S02]  /*a3c0*/  SYNCS.PHASECHK.TRANS64.TRYWAIT P0, [R0+URZ+0x20], R6 ;  /* 0x00002006000075a7 */ /* 0x00452400080011ff */
[----:B----4-:R-:W-:Y:S05]  /*a3d0*/  @!P0 NANOSLEEP.SYNCS 0x989680 ;  /* 0x009896800000895d */ /* 0x010fea0003900000 */
[----:B------:R-:W4:Y:S02]  /*a3e0*/  @!P0 SYNCS.PHASECHK.TRANS64 P0, [R0+URZ+0x20], R6 ;  /* 0x00002006000085a7 */ /* 0x000f2400080010ff */
[----:B----4-:R-:W-:Y:S05]  /*a3f0*/  @!P0 BRA `(.L_x_120) ;  /* 0xfffffffc00f08947 */ /* 0x010fea000383ffff */
[----:B------:R-:W-:Y:S05]  /*a400*/  BRA `(.L_x_119) ;  /* 0xffffffd800dc7947 */ /* 0x000fea000383ffff */
.L_x_128:
[----:B--2---:R2:W4:Y:S02]  /*a410*/  SYNCS.PHASECHK.TRANS64.TRYWAIT P0, [R0+URZ+0x20], R5 ;  /* 0x00002005000075a7 */ /* 0x00452400080011ff */
[----:B----4-:R-:W-:Y:S05]  /*a420*/  @!P0 NANOSLEEP.SYNCS 0x989680 ;  /* 0x009896800000895d */ /* 0x010fea0003900000 */
[----:B------:R-:W4:Y:S02]  /*a430*/  @!P0 SYNCS.PHASECHK.TRANS64 P0, [R0+URZ+0x20], R5 ;  /* 0x00002005000085a7 */ /* 0x000f2400080010ff */
[----:B----4-:R-:W-:Y:S05]  /*a440*/  @!P0 BRA `(.L_x_128) ;  /* 0xfffffffc00f08947 */ /* 0x010fea000383ffff */
[----:B------:R-:W-:Y:S05]  /*a450*/  BRA `(.L_x_127) ;  /* 0xffffffe400dc7947 */ /* 0x000fea000383ffff */
        .weak           $__internal_0_$__cuda_sm10x_tcgen05_guardrail_trap_col_being_dealloced_not_returned_by_alloc
        .type           $__internal_0_$__cuda_sm10x_tcgen05_guardrail_trap_col_being_dealloced_not_returned_by_alloc,@function
        .size           $__internal_0_$__cuda_sm10x_tcgen05_guardrail_trap_col_being_dealloced_not_returned_by_alloc,($__internal_1_$__cuda_sm10x_tcgen05_guardrail_trap_phase_invalid_during_alloc - $__internal_0_$__cuda_sm10x_tcgen05_guardrail_trap_col_being_dealloced_not_returned_by_alloc)
$__internal_0_$__cuda_sm10x_tcgen05_guardrail_trap_col_being_dealloced_not_returned_by_alloc:
[----:B------:R-:W-:Y:S05]  /*a460*/  BPT.TRAP 0x1 ;  /* 0x000000040000795c */ /* 0x000fea0000300000 */
[----:B------:R-:W-:-:S04]  /*a470*/  HFMA2 R3, -RZ, RZ, 0, 0 ;  /* 0x00000000ff037431 */ /* 0x000fc800000001ff */
[----:B------:R-:W-:Y:S05]  /*a480*/  RET.REL.NODEC R2 `(_ZN7cutlass13device_kernelINS_4gemm6kernel13GemmUniversalIN4cute5tupleIJiiiiEEENS1_10collective13CollectiveMmaINS1_46MainloopSm100TmaUmmaWarpSpecializedBlockScaledILi2ELi2ELi2ENS5_IJNS4_1CILi1EEENSA_ILi2EEESB_EEEEENS5_IJNSA_ILi128EEESF_NSA_ILi256EEEEEENS5_IJNS_12float_e4m3_tENS_13float_ue8m0_tEEEENS5_IJNS5_IJlSB_lEEENS4_6LayoutINS5_IJNS5_IJNS5_IJNSA_ILi32EEENSA_ILi4EEEEEEiEEESQ_NS5_IJSB_iEEEEEENS5_IJNS5_IJNS5_IJNSA_ILi16EEESO_EEEiEEENS5_IJNS5_IJNSA_ILi0EEESB_EEENSA_ILi512EEEEEENS5_IJSW_iEEEEEEEEEEESK_S13_NS4_8TiledMMAINS4_8MMA_AtomIJNS4_21SM100_MMA_MXF8F6F4_SSISI_SI_fSJ_Li128ELi128ELNS4_4UMMA5MajorE0ELS18_0ELNS17_7ScaleInE0ELS19_0EEEEEENSM_INS5_IJSB_SB_SB_EEENS5_IJSW_SW_SW_EEEEENS5_IJNS4_10UnderscoreES1F_S1F_EEEEENS5_IJNS4_23SM90_TMA_LOAD_MULTICASTES1I_EEENS5_IJNS4_14ComposedLayoutINS4_7SwizzleILi3ELi4ELi3EEENS4_18smem_ptr_flag_bitsILi8EEENSM_INS5_IJNSA_ILi8EEESF_EEENS5_IJSF_SB_EEEEEEENSM_INS5_IJNS5_IJNS5_IJSP_SB_EEENS5_IJSN_SB_EEEEEESB_NS5_IJSO_SC_EEEEEENS5_IJNS5_IJNS5_IJSU_SY_EEESX_EEESW_NS5_IJSB_SY_EEEEEEEEEEEvNS4_8identityENS5_IJNS4_13SM90_TMA_LOADES26_EEES24_vS25_EENS_8epilogue10collective18CollectiveEpilogueINS29_23Sm100TmaWarpSpecializedILi4ELi2ELi32ELb1ELb0EEEJSH_NS5_IJNSM_ISF_SB_EENSM_ISN_SB_EEEEENS_10bfloat16_tESL_S2H_SL_NS29_6fusion15FusionCallbacksIS2D_NS2I_17LinearCombinationIS2H_fS2H_fLNS_15FloatRoundStyleE2EEESH_S2G_JEEENS4_5SM1004TMEM4LOAD26SM100_TMEM_LOAD_32dp32b32xES26_NS1K_INS1L_ILi2ELi4ELi3EEENS1N_ILi16EEENSM_INS5_IJS1P_SN_EEES1V_EEEENS4_39AutoVectorizingCopyWithAssumedAlignmentILi128EEENS4_14SM90_TMA_STOREES2W_S2Y_S2Y_EEEvvEEEEvNT_6ParamsE) ;  /* 0xffffff5802dc7950 */ /* 0x000fea0003c3ffff */
        .weak           $__internal_1_$__cuda_sm10x_tcgen05_guardrail_trap_phase_invalid_during_alloc
        .type           $__internal_1_$__cuda_sm10x_tcgen05_guardrail_trap_phase_invalid_during_alloc,@function
        .size           $__internal_1_$__cuda_sm10x_tcgen05_guardrail_trap_phase_invalid_during_alloc,($__internal_2_$__cuda_sm10x_tcgen05_guardrail_trap_unallocated_columns_being_dealloced - $__internal_1_$__cuda_sm10x_tcgen05_guardrail_trap_phase_invalid_during_alloc)
$__internal_1_$__cuda_sm10x_tcgen05_guardrail_trap_phase_invalid_during_alloc:
[----:B------:R-:W-:Y:S05]  /*a490*/  BPT.TRAP 0x1 ;  /* 0x000000040000795c */ /* 0x000fea0000300000 */
[----:B------:R-:W-:-:S04]  /*a4a0*/  MOV R3, 0x0 ;  /* 0x0000000000037802 */ /* 0x000fc80000000f00 */
[----:B------:R-:W-:Y:S05]  /*a4b0*/  RET.REL.NODEC R2 `(_ZN7cutlass13device_kernelINS_4gemm6kernel13GemmUniversalIN4cute5tupleIJiiiiEEENS1_10collective13CollectiveMmaINS1_46MainloopSm100TmaUmmaWarpSpecializedBlockScaledILi2ELi2ELi2ENS5_IJNS4_1CILi1EEENSA_ILi2EEESB_EEEEENS5_IJNSA_ILi128EEESF_NSA_ILi256EEEEEENS5_IJNS_12float_e4m3_tENS_13float_ue8m0_tEEEENS5_IJNS5_IJlSB_lEEENS4_6LayoutINS5_IJNS5_IJNS5_IJNSA_ILi32EEENSA_ILi4EEEEEEiEEESQ_NS5_IJSB_iEEEEEENS5_IJNS5_IJNS5_IJNSA_ILi16EEESO_EEEiEEENS5_IJNS5_IJNSA_ILi0EEESB_EEENSA_ILi512EEEEEENS5_IJSW_iEEEEEEEEEEESK_S13_NS4_8TiledMMAINS4_8MMA_AtomIJNS4_21SM100_MMA_MXF8F6F4_SSISI_SI_fSJ_Li128ELi128ELNS4_4UMMA5MajorE0ELS18_0ELNS17_7ScaleInE0ELS19_0EEEEEENSM_INS5_IJSB_SB_SB_EEENS5_IJSW_SW_SW_EEEEENS5_IJNS4_10UnderscoreES1F_S1F_EEEEENS5_IJNS4_23SM90_TMA_LOAD_MULTICASTES1I_EEENS5_IJNS4_14ComposedLayoutINS4_7SwizzleILi3ELi4ELi3EEENS4_18smem_ptr_flag_bitsILi8EEENSM_INS5_IJNSA_ILi8EEESF_EEENS5_IJSF_SB_EEEEEEENSM_INS5_IJNS5_IJNS5_IJSP_SB_EEENS5_IJSN_SB_EEEEEESB_NS5_IJSO_SC_EEEEEENS5_IJNS5_IJNS5_IJSU_SY_EEESX_EEESW_NS5_IJSB_SY_EEEEEEEEEEEvNS4_8identityENS5_IJNS4_13SM90_TMA_LOADES26_EEES24_vS25_EENS_8epilogue10collective18CollectiveEpilogueINS29_23Sm100TmaWarpSpecializedILi4ELi2ELi32ELb1ELb0EEEJSH_NS5_IJNSM_ISF_SB_EENSM_ISN_SB_EEEEENS_10bfloat16_tESL_S2H_SL_NS29_6fusion15FusionCallbacksIS2D_NS2I_17LinearCombinationIS2H_fS2H_fLNS_15FloatRoundStyleE2EEESH_S2G_JEEENS4_5SM1004TMEM4LOAD26SM100_TMEM_LOAD_32dp32b32xES26_NS1K_INS1L_ILi2ELi4ELi3EEENS1N_ILi16EEENSM_INS5_IJS1P_SN_EEES1V_EEEENS4_39AutoVectorizingCopyWithAssumedAlignmentILi128EEENS4_14SM90_TMA_STOREES2W_S2Y_S2Y_EEEvvEEEEvNT_6ParamsE) ;  /* 0xffffff5802d07950 */ /* 0x000fea0003c3ffff */
        .weak           $__internal_2_$__cuda_sm10x_tcgen05_guardrail_trap_unallocated_columns_being_dealloced
        .type           $__internal_2_$__cuda_sm10x_tcgen05_guardrail_trap_unallocated_columns_being_dealloced,@function
        .size           $__internal_2_$__cuda_sm10x_tcgen05_guardrail_trap_unallocated_columns_being_dealloced,(.L_x_175 - $__internal_2_$__cuda_sm10x_tcgen05_guardrail_trap_unallocated_columns_being_dealloced)
$__internal_2_$__cuda_sm10x_tcgen05_guardrail_trap_unallocated_columns_being_dealloced:
[----:B------:R-:W-:Y:S05]  /*a4c0*/  BPT.TRAP 0x1 ;  /* 0x000000040000795c */ /* 0x000fea0000300000 */
[----:B------:R-:W-:-:S04]  /*a4d0*/  HFMA2 R3, -RZ, RZ, 0, 0 ;  /* 0x00000000ff037431 */ /* 0x000fc800000001ff */
[----:B------:R-:W-:Y:S05]  /*a4e0*/  RET.REL.NODEC R2 `(_ZN7cutlass13device_kernelINS_4gemm6kernel13GemmUniversalIN4cute5tupleIJiiiiEEENS1_10collective13CollectiveMmaINS1_46MainloopSm100TmaUmmaWarpSpecializedBlockScaledILi2ELi2ELi2ENS5_IJNS4_1CILi1EEENSA_ILi2EEESB_EEEEENS5_IJNSA_ILi128EEESF_NSA_ILi256EEEEEENS5_IJNS_12float_e4m3_tENS_13float_ue8m0_tEEEENS5_IJNS5_IJlSB_lEEENS4_6LayoutINS5_IJNS5_IJNS5_IJNSA_ILi32EEENSA_ILi4EEEEEEiEEESQ_NS5_IJSB_iEEEEEENS5_IJNS5_IJNS5_IJNSA_ILi16EEESO_EEEiEEENS5_IJNS5_IJNSA_ILi0EEESB_EEENSA_ILi512EEEEEENS5_IJSW_iEEEEEEEEEEESK_S13_NS4_8TiledMMAINS4_8MMA_AtomIJNS4_21SM100_MMA_MXF8F6F4_SSISI_SI_fSJ_Li128ELi128ELNS4_4UMMA5MajorE0ELS18_0ELNS17_7ScaleInE0ELS19_0EEEEEENSM_INS5_IJSB_SB_SB_EEENS5_IJSW_SW_SW_EEEEENS5_IJNS4_10UnderscoreES1F_S1F_EEEEENS5_IJNS4_23SM90_TMA_LOAD_MULTICASTES1I_EEENS5_IJNS4_14ComposedLayoutINS4_7SwizzleILi3ELi4ELi3EEENS4_18smem_ptr_flag_bitsILi8EEENSM_INS5_IJNSA_ILi8EEESF_EEENS5_IJSF_SB_EEEEEEENSM_INS5_IJNS5_IJNS5_IJSP_SB_EEENS5_IJSN_SB_EEEEEESB_NS5_IJSO_SC_EEEEEENS5_IJNS5_IJNS5_IJSU_SY_EEESX_EEESW_NS5_IJSB_SY_EEEEEEEEEEEvNS4_8identityENS5_IJNS4_13SM90_TMA_LOADES26_EEES24_vS25_EENS_8epilogue10collective18CollectiveEpilogueINS29_23Sm100TmaWarpSpecializedILi4ELi2ELi32ELb1ELb0EEEJSH_NS5_IJNSM_ISF_SB_EENSM_ISN_SB_EEEEENS_10bfloat16_tESL_S2H_SL_NS29_6fusion15FusionCallbacksIS2D_NS2I_17LinearCombinationIS2H_fS2H_fLNS_15FloatRoundStyleE2EEESH_S2G_JEEENS4_5SM1004TMEM4LOAD26SM100_TMEM_LOAD_32dp32b32xES26_NS1K_INS1L_ILi2ELi4ELi3EEENS1N_ILi16EEENSM_INS5_IJS1P_SN_EEES1V_EEEENS4_39AutoVectorizingCopyWithAssumedAlignmentILi128EEENS4_14SM90_TMA_STOREES2W_S2Y_S2Y_EEEvvEEEEvNT_6ParamsE) ;  /* 0xffffff5802c47950 */ /* 0x000fea0003c3ffff */
.L_x_174:
[----:B------:R-:W-:-:S00]  /*a4f0*/  BRA `(.L_x_174) ;  /* 0xfffffffc00fc7947 */ /* 0x000fc0000383ffff */
[----:B------:R-:W-:-:S00]  /*a500*/  NOP ;  /* 0x0000000000007918 */ /* 0x000fc00000000000 */
[----:B------:R-:W-:-:S00]  /*a510*/  NOP ;  /* 0x0000000000007918 */ /* 0x000fc00000000000 */
[----:B------:R-:W-:-:S00]  /*a520*/  NOP ;  /* 0x0000000000007918 */ /* 0x000fc00000000000 */
[----:B------:R-:W-:-:S00]  /*a530*/  NOP ;  /* 0x0000000000007918 */ /* 0x000fc00000000000 */
[----:B------:R-:W-:-:S00]  /*a540*/  NOP ;  /* 0x0000000000007918 */ /* 0x000fc00000000000 */
[----:B------:R-:W-:-:S00]  /*a550*/  NOP ;  /* 0x0000000000007918 */ /* 0x000fc00000000000 */
[----:B------:R-:W-:-:S00]  /*a560*/  NOP ;  /* 0x0000000000007918 */ /* 0x000fc00000000000 */
[----:B------:R-:W-:-:S00]  /*a570*/  NOP ;  /* 0x0000000000007918 */ /* 0x000fc00000000000 */
.L_x_175:


//--------------------- .nv.global.init           --------------------------
	.section	.nv.global.init,"aw",@progbits
.nv.global.init:
	.type		$str$27,@object
	.size		$str$27,($str$28 - $str$27)
$str$27:
        /*0000*/ 	.byte	0x28, 0x61, 0x64, 0x64, 0x72, 0x65, 0x73, 0x73, 0x20, 0x26, 0x20, 0x6d, 0x61, 0x73, 0x6b, 0x29
        /*0010*/ 	.byte	0x20, 0x3d, 0x3d, 0x20, 0x30, 0x00
	.type		$str$28,@object
	.size		$str$28,($str$26 - $str$28)
$str$28:
        /*0016*/ 	.byte	0x2f, 0x74, 0x6d, 0x70, 0x2f, 0x63, 0x75, 0x74, 0x6c, 0x61, 0x73, 0x73, 0x5f, 0x73, 0x77, 0x65
        /*0026*/ 	.byte	0x65, 0x70, 0x5f, 0x73, 0x72, 0x63, 0x2f, 0x69, 0x6e, 0x63, 0x6c, 0x75, 0x64, 0x65, 0x2f, 0x63
        /*0036*/ 	.byte	0x75, 0x74, 0x65, 0x2f, 0x70, 0x6f, 0x69, 0x6e, 0x74, 0x65, 0x72, 0x5f, 0x66, 0x6c, 0x61, 0x67
        /*0046*/ 	.byte	0x67, 0x65, 0x64, 0x2e, 0x68, 0x70, 0x70, 0x00
	.type		$str$26,@object
	.size		$str$26,($str$25 - $str$26)
$str$26:
        /*004e*/ 	.byte	0x2f, 0x74, 0x6d, 0x70, 0x2f, 0x63, 0x75, 0x74, 0x6c, 0x61, 0x73, 0x73, 0x5f, 0x73, 0x77, 0x65
        /*005e*/ 	.byte	0x65, 0x70, 0x5f, 0x73, 0x72, 0x63, 0x2f, 0x69, 0x6e, 0x63, 0x6c, 0x75, 0x64, 0x65, 0x2f, 0x63
        /*006e*/ 	.byte	0x75, 0x74, 0x65, 0x2f, 0x61, 0x74, 0x6f, 0x6d, 0x2f, 0x63, 0x6f, 0x70, 0x79, 0x5f, 0x74, 0x72
        /*007e*/ 	.byte	0x61, 0x69, 0x74, 0x73, 0x5f, 0x73, 0x6d, 0x31, 0x30, 0x30, 0x2e, 0x68, 0x70, 0x70, 0x00
	.type		$str$25,@object
	.size		$str$25,(__unnamed_1 - $str$25)
$str$25:
        /*008d*/ 	.byte	0x28, 0x28, 0x75, 0x69, 0x6e, 0x74, 0x33, 0x32, 0x5f, 0x74, 0x28, 0x74, 0x68, 0x72, 0x65, 0x61
        /*009d*/ 	.byte	0x64, 0x49, 0x64, 0x78, 0x2e, 0x78, 0x29, 0x20, 0x2f, 0x20, 0x33, 0x32, 0x29, 0x20, 0x25, 0x20
        /*00ad*/ 	.byte	0x34, 0x29, 0x20, 0x3d, 0x3d, 0x20, 0x28, 0x28, 0x28, 0x74, 0x6d, 0x65, 0x6d, 0x5f, 0x61, 0x64
        /*00bd*/ 	.byte	0x64, 0x72, 0x20, 0x3e, 0x3e, 0x20, 0x31, 0x36, 0x29, 0x20, 0x2f, 0x20, 0x33, 0x32, 0x29, 0x20
        /*00cd*/ 	.byte	0x25, 0x20, 0x34, 0x29, 0x00
	.type		__unnamed_1,@object
	.size		__unnamed_1,(__unnamed_2 - __unnamed_1)
__unnamed_1:
        /*00d2*/ 	.byte	0x61, 0x75, 0x74, 0x6f, 0x20, 0x63, 0x75, 0x74, 0x65, 0x3a, 0x3a, 0x61, 0x73, 0x5f, 0x70, 0x6f
        /* <DEDUP_REMOVED lines=24> */
        /*0262*/ 	.byte	0x34, 0x30, 0x39, 0x36, 0x3e, 0x3e, 0x3e, 0x3e, 0x5d, 0x00
	.type		__unnamed_2,@object
	.size		__unnamed_2,(.L_2 - __unnamed_2)
__unnamed_2:
        /* <DEDUP_REMOVED lines=42> */
        /*050c*/ 	.byte	0x3e, 0x3e, 0x5d, 0x00
.L_2:


//--------------------- .nv.shared._ZN7cutlass13device_kernelINS_4gemm6kernel13GemmUniversalIN4cute5tupleIJiiiiEEENS1_10collective13CollectiveMmaINS1_46MainloopSm100TmaUmmaWarpSpecializedBlockScaledILi2ELi2ELi2ENS5_IJNS4_1CILi1EEENSA_ILi2EEESB_EEEEENS5_IJNSA_ILi128EEESF_NSA_ILi256EEEEEENS5_IJNS_12float_e4m3_tENS_13float_ue8m0_tEEEENS5_IJNS5_IJlSB_lEEENS4_6LayoutINS5_IJNS5_IJNS5_IJNSA_ILi32EEENSA_ILi4EEEEEEiEEESQ_NS5_IJSB_iEEEEEENS5_IJNS5_IJNS5_IJNSA_ILi16EEESO_EEEiEEENS5_IJNS5_IJNSA_ILi0EEESB_EEENSA_ILi512EEEEEENS5_IJSW_iEEEEEEEEEEESK_S13_NS4_8TiledMMAINS4_8MMA_AtomIJNS4_21SM100_MMA_MXF8F6F4_SSISI_SI_fSJ_Li128ELi128ELNS4_4UMMA5MajorE0ELS18_0ELNS17_7ScaleInE0ELS19_0EEEEEENSM_INS5_IJSB_SB_SB_EEENS5_IJSW_SW_SW_EEEEENS5_IJNS4_10UnderscoreES1F_S1F_EEEEENS5_IJNS4_23SM90_TMA_LOAD_MULTICASTES1I_EEENS5_IJNS4_14ComposedLayoutINS4_7SwizzleILi3ELi4ELi3EEENS4_18smem_ptr_flag_bitsILi8EEENSM_INS5_IJNSA_ILi8EEESF_EEENS5_IJSF_SB_EEEEEEENSM_INS5_IJNS5_IJNS5_IJSP_SB_EEENS5_IJSN_SB_EEEEEESB_NS5_IJSO_SC_EEEEEENS5_IJNS5_IJNS5_IJSU_SY_EEESX_EEESW_NS5_IJSB_SY_EEEEEEEEEEEvNS4_8identityENS5_IJNS4_13SM90_TMA_LOADES26_EEES24_vS25_EENS_8epilogue10collective18CollectiveEpilogueINS29_23Sm100TmaWarpSpecializedILi4ELi2ELi32ELb1ELb0EEEJSH_NS5_IJNSM_ISF_SB_EENSM_ISN_SB_EEEEENS_10bfloat16_tESL_S2H_SL_NS29_6fusion15FusionCallbacksIS2D_NS2I_17LinearCombinationIS2H_fS2H_fLNS_15FloatRoundStyleE2EEESH_S2G_JEEENS4_5SM1004TMEM4LOAD26SM100_TMEM_LOAD_32dp32b32xES26_NS1K_INS1L_ILi2ELi4ELi3EEENS1N_ILi16EEENSM_INS5_IJS1P_SN_EEES1V_EEEENS4_39AutoVectorizingCopyWithAssumedAlignmentILi128EEENS4_14SM90_TMA_STOREES2W_S2Y_S2Y_EEEvvEEEEvNT_6ParamsE --------------------------
	.section	.nv.shared._ZN7cutlass13device_kernelINS_4gemm6kernel13GemmUniversalIN4cute5tupleIJiiiiEEENS1_10collective13CollectiveMmaINS1_46MainloopSm100TmaUmmaWarpSpecializedBlockScaledILi2ELi2ELi2ENS5_IJNS4_1CILi1EEENSA_ILi2EEESB_EEEEENS5_IJNSA_ILi128EEESF_NSA_ILi256EEEEEENS5_IJNS_12float_e4m3_tENS_13float_ue8m0_tEEEENS5_IJNS5_IJlSB_lEEENS4_6LayoutINS5_IJNS5_IJNS5_IJNSA_ILi32EEENSA_ILi4EEEEEEiEEESQ_NS5_IJSB_iEEEEEENS5_IJNS5_IJNS5_IJNSA_ILi16EEESO_EEEiEEENS5_IJNS5_IJNSA_ILi0EEESB_EEENSA_ILi512EEEEEENS5_IJSW_iEEEEEEEEEEESK_S13_NS4_8TiledMMAINS4_8MMA_AtomIJNS4_21SM100_MMA_MXF8F6F4_SSISI_SI_fSJ_Li128ELi128ELNS4_4UMMA5MajorE0ELS18_0ELNS17_7ScaleInE0ELS19_0EEEEEENSM_INS5_IJSB_SB_SB_EEENS5_IJSW_SW_SW_EEEEENS5_IJNS4_10UnderscoreES1F_S1F_EEEEENS5_IJNS4_23SM90_TMA_LOAD_MULTICASTES1I_EEENS5_IJNS4_14ComposedLayoutINS4_7SwizzleILi3ELi4ELi3EEENS4_18smem_ptr_flag_bitsILi8EEENSM_INS5_IJNSA_ILi8EEESF_EEENS5_IJSF_SB_EEEEEEENSM_INS5_IJNS5_IJNS5_IJSP_SB_EEENS5_IJSN_SB_EEEEEESB_NS5_IJSO_SC_EEEEEENS5_IJNS5_IJNS5_IJSU_SY_EEESX_EEESW_NS5_IJSB_SY_EEEEEEEEEEEvNS4_8identityENS5_IJNS4_13SM90_TMA_LOADES26_EEES24_vS25_EENS_8epilogue10collective18CollectiveEpilogueINS29_23Sm100TmaWarpSpecializedILi4ELi2ELi32ELb1ELb0EEEJSH_NS5_IJNSM_ISF_SB_EENSM_ISN_SB_EEEEENS_10bfloat16_tESL_S2H_SL_NS29_6fusion15FusionCallbacksIS2D_NS2I_17LinearCombinationIS2H_fS2H_fLNS_15FloatRoundStyleE2EEESH_S2G_JEEENS4_5SM1004TMEM4LOAD26SM100_TMEM_LOAD_32dp32b32xES26_NS1K_INS1L_ILi2ELi4ELi3EEENS1N_ILi16EEENSM_INS5_IJS1P_SN_EEES1V_EEEENS4_39AutoVectorizingCopyWithAssumedAlignmentILi128EEENS4_14SM90_TMA_STOREES2W_S2Y_S2Y_EEEvvEEEEvNT_6ParamsE,"aw",@nobits
	.sectionflags	@""
	.align	16
	.zero		1024


//--------------------- .nv.shared.reserved.0     --------------------------
	.section	.nv.shared.reserved.0,"aw",@nobits
	.weak		__nv_reservedSMEM_offset_0_alias
	.size		__nv_reservedSMEM_offset_0_alias, 0, 64
	.other		__nv_reservedSMEM_offset_0_alias,@"STO_CUDA_RESERVED_SHARED STV_DEFAULT"
__nv_reservedSMEM_offset_0_alias:
	.zero		0
.nv.shared.reserved.0:
	.zero		64
	.weak		__nv_reservedSMEM_tcgen05_partition
	.type		__nv_reservedSMEM_tcgen05_partition,@object
	.size		__nv_reservedSMEM_tcgen05_partition,(.L_0 - __nv_reservedSMEM_tcgen05_partition)
__nv_reservedSMEM_tcgen05_partition:
	.zero		32
.L_0:


//--------------------- .nv.global                --------------------------
	.section	.nv.global,"aw",@nobits
.nv.global:
	.type		_ZN40_INTERNAL_e3e6af80_4_k_cu_7a9f4041_355984cute1_E,@object
	.size		_ZN40_INTERNAL_e3e6af80_4_k_cu_7a9f4041_355984cute1_E,(_ZN40_INTERNAL_e3e6af80_4_k_cu_7a9f4041_355984cuda3std3__45__cpo6cbeginE - _ZN40_INTERNAL_e3e6af80_4_k_cu_7a9f4041_355984cute1_E)
_ZN40_INTERNAL_e3e6af80_4_k_cu_7a9f4041_355984cute1_E:
	.zero		1
	.type		_ZN40_INTERNAL_e3e6af80_4_k_cu_7a9f4041_355984cuda3std3__45__cpo6cbeginE,@object
	.size		_ZN40_INTERNAL_e3e6af80_4_k_cu_7a9f4041_355984cuda3std3__45__cpo6cbeginE,(_ZN40_INTERNAL_e3e6af80_4_k_cu_7a9f4041_355984cuda3std3__48in_placeE - _ZN40_INTERNAL_e3e6af80_4_k_cu_7a9f4041_355984cuda3std3__45__cpo6cbeginE)
_ZN40_INTERNAL_e3e6af80_4_k_cu_7a9f4041_355984cuda3std3__45__cpo6cbeginE:
	.zero		1
	.type		_ZN40_INTERNAL_e3e6af80_4_k_cu_7a9f4041_355984cuda3std3__48in_placeE,@object
	.size		_ZN40_INTERNAL_e3e6af80_4_k_cu_7a9f4041_355984cuda3std3__48in_placeE,(_ZN40_INTERNAL_e3e6af80_4_k_cu_7a9f4041_355984cuda3std6ranges3__45__cpo9iter_moveE - _ZN40_INTERNAL_e3e6af80_4_k_cu_7a9f4041_355984cuda3std3__48in_placeE)
_ZN40_INTERNAL_e3e6af80_4_k_cu_7a9f4041_355984cuda3std3__48in_placeE:
	.zero		1
	.type		_ZN40_INTERNAL_e3e6af80_4_k_cu_7a9f4041_355984cuda3std6ranges3__45__cpo9iter_moveE,@object
	.size		_ZN40_INTERNAL_e3e6af80_4_k_cu_7a9f4041_355984cuda3std6ranges3__45__cpo9iter_moveE,(_ZN40_INTERNAL_e3e6af80_4_k_cu_7a9f4041_355984cuda3std3__45__cpo5beginE - _ZN40_INTERNAL_e3e6af80_4_k_cu_7a9f4041_355984cuda3std6ranges3__45__cpo9iter_moveE)
_ZN40_INTERNAL_e3e6af80_4_k_cu_7a9f4041_355984cuda3std6ranges3__45__cpo9iter_moveE:
	.zero		1
	.type		_ZN40_INTERNAL_e3e6af80_4_k_cu_7a9f4041_355984cuda3std3__45__cpo5beginE,@object
	.size		_ZN40_INTERNAL_e3e6af80_4_k_cu_7a9f4041_355984cuda3std3__45__cpo5beginE,(_ZN40_INTERNAL_e3e6af80_4_k_cu_7a9f4041_355984cuda3std3__442_GLOBAL__N__e3e6af80_4_k_cu_7a9f4041_355986ignoreE - _ZN40_INTERNAL_e3e6af80_4_k_cu_7a9f4041_355984cuda3std3__45__cpo5beginE)
_ZN40_INTERNAL_e3e6af80_4_k_cu_7a9f4041_355984cuda3std3__45__cpo5beginE:
	.zero		1
	.type		_ZN40_INTERNAL_e3e6af80_4_k_cu_7a9f4041_355984cuda3std3__442_GLOBAL__N__e3e6af80_4_k_cu_7a9f4041_355986ignoreE,@object
	.size		_ZN40_INTERNAL_e3e6af80_4_k_cu_7a9f4041_355984cuda3std3__442_GLOBAL__N__e3e6af80_4_k_cu_7a9f4041_355986ignoreE,(_ZN40_INTERNAL_e3e6af80_4_k_cu_7a9f4041_355984cute7productE - _ZN40_INTERNAL_e3e6af80_4_k_cu_7a9f4041_355984cuda3std3__442_GLOBAL__N__e3e6af80_4_k_cu_7a9f4041_355986ignoreE)
_ZN40_INTERNAL_e3e6af80_4_k_cu_7a9f4041_355984cuda3std3__442_GLOBAL__N__e3e6af80_4_k_cu_7a9f4041_355986ignoreE:
	.zero		1
	.type		_ZN40_INTERNAL_e3e6af80_4_k_cu_7a9f4041_355984cute7productE,@object
	.size		_ZN40_INTERNAL_e3e6af80_4_k_cu_7a9f4041_355984cute7productE,(_ZN40_INTERNAL_e3e6af80_4_k_cu_7a9f4041_355984cuda3std3__45__cpo3endE - _ZN40_INTERNAL_e3e6af80_4_k_cu_7a9f4041_355984cute7productE)
_ZN40_INTERNAL_e3e6af80_4_k_cu_7a9f4041_355984cute7productE:
	.zero		1
	.type		_ZN40_INTERNAL_e3e6af80_4_k_cu_7a9f4041_355984cuda3std3__45__cpo3endE,@object
	.size		_ZN40_INTERNAL_e3e6af80_4_k_cu_7a9f4041_355984cuda3std3__45__cpo3endE,(_ZN40_INTERNAL_e3e6af80_4_k_cu_7a9f4041_355984cuda3std3__419piecewise_constructE - _ZN40_INTERNAL_e3e6af80_4_k_cu_7a9f4041_355984cuda3std3__45__cpo3endE)
_ZN40_INTERNAL_e3e6af80_4_k_cu_7a9f4041_355984cuda3std3__45__cpo3endE:
	.zero		1
	.type		_ZN40_INTERNAL_e3e6af80_4_k_cu_7a9f4041_355984cuda3std3__419piecewise_constructE,@object
	.size		_ZN40_INTERNAL_e3e6af80_4_k_cu_7a9f4041_355984cuda3std3__419piecewise_constructE,(_ZN40_INTERNAL_e3e6af80_4_k_cu_7a9f4041_355984cuda3std3__45__cpo4cendE - _ZN40_INTERNAL_e3e6af80_4_k_cu_7a9f4041_355984cuda3std3__419piecewise_constructE)
_ZN40_INTERNAL_e3e6af80_4_k_cu_7a9f4041_355984cuda3std3__419piecewise_constructE:
	.zero		1
	.type		_ZN40_INTERNAL_e3e6af80_4_k_cu_7a9f4041_355984cuda3std3__45__cpo4cendE,@object
	.size		_ZN40_INTERNAL_e3e6af80_4_k_cu_7a9f4041_355984cuda3std3__45__cpo4cendE,(_ZN40_INTERNAL_e3e6af80_4_k_cu_7a9f4041_355984cuda3std6ranges3__45__cpo4swapE - _ZN40_INTERNAL_e3e6af80_4_k_cu_7a9f4041_355984cuda3std3__45__cpo4cendE)
_ZN40_INTERNAL_e3e6af80_4_k_cu_7a9f4041_355984cuda3std3__45__cpo4cendE:
	.zero		1
	.type		_ZN40_INTERNAL_e3e6af80_4_k_cu_7a9f4041_355984cuda3std6ranges3__45__cpo4swapE,@object
	.size		_ZN40_INTERNAL_e3e6af80_4_k_cu_7a9f4041_355984cuda3std6ranges3__45__cpo4swapE,(.L_10 - _ZN40_INTERNAL_e3e6af80_4_k_cu_7a9f4041_355984cuda3std6ranges3__45__cpo4swapE)
_ZN40_INTERNAL_e3e6af80_4_k_cu_7a9f4041_355984cuda3std6ranges3__45__cpo4swapE:
	.zero		1
.L_10:


//--------------------- .nv.constant0._ZN7cutlass13device_kernelINS_4gemm6kernel13GemmUniversalIN4cute5tupleIJiiiiEEENS1_10collective13CollectiveMmaINS1_46MainloopSm100TmaUmmaWarpSpecializedBlockScaledILi2ELi2ELi2ENS5_IJNS4_1CILi1EEENSA_ILi2EEESB_EEEEENS5_IJNSA_ILi128EEESF_NSA_ILi256EEEEEENS5_IJNS_12float_e4m3_tENS_13float_ue8m0_tEEEENS5_IJNS5_IJlSB_lEEENS4_6LayoutINS5_IJNS5_IJNS5_IJNSA_ILi32EEENSA_ILi4EEEEEEiEEESQ_NS5_IJSB_iEEEEEENS5_IJNS5_IJNS5_IJNSA_ILi16EEESO_EEEiEEENS5_IJNS5_IJNSA_ILi0EEESB_EEENSA_ILi512EEEEEENS5_IJSW_iEEEEEEEEEEESK_S13_NS4_8TiledMMAINS4_8MMA_AtomIJNS4_21SM100_MMA_MXF8F6F4_SSISI_SI_fSJ_Li128ELi128ELNS4_4UMMA5MajorE0ELS18_0ELNS17_7ScaleInE0ELS19_0EEEEEENSM_INS5_IJSB_SB_SB_EEENS5_IJSW_SW_SW_EEEEENS5_IJNS4_10UnderscoreES1F_S1F_EEEEENS5_IJNS4_23SM90_TMA_LOAD_MULTICASTES1I_EEENS5_IJNS4_14ComposedLayoutINS4_7SwizzleILi3ELi4ELi3EEENS4_18smem_ptr_flag_bitsILi8EEENSM_INS5_IJNSA_ILi8EEESF_EEENS5_IJSF_SB_EEEEEEENSM_INS5_IJNS5_IJNS5_IJSP_SB_EEENS5_IJSN_SB_EEEEEESB_NS5_IJSO_SC_EEEEEENS5_IJNS5_IJNS5_IJSU_SY_EEESX_EEESW_NS5_IJSB_SY_EEEEEEEEEEEvNS4_8identityENS5_IJNS4_13SM90_TMA_LOADES26_EEES24_vS25_EENS_8epilogue10collective18CollectiveEpilogueINS29_23Sm100TmaWarpSpecializedILi4ELi2ELi32ELb1ELb0EEEJSH_NS5_IJNSM_ISF_SB_EENSM_ISN_SB_EEEEENS_10bfloat16_tESL_S2H_SL_NS29_6fusion15FusionCallbacksIS2D_NS2I_17LinearCombinationIS2H_fS2H_fLNS_15FloatRoundStyleE2EEESH_S2G_JEEENS4_5SM1004TMEM4LOAD26SM100_TMEM_LOAD_32dp32b32xES26_NS1K_INS1L_ILi2ELi4ELi3EEENS1N_ILi16EEENSM_INS5_IJS1P_SN_EEES1V_EEEENS4_39AutoVectorizingCopyWithAssumedAlignmentILi128EEENS4_14SM90_TMA_STOREES2W_S2Y_S2Y_EEEvvEEEEvNT_6ParamsE --------------------------
	.section	.nv.constant0._ZN7cutlass13device_kernelINS_4gemm6kernel13GemmUniversalIN4cute5tupleIJiiiiEEENS1_10collective13CollectiveMmaINS1_46MainloopSm100TmaUmmaWarpSpecializedBlockScaledILi2ELi2ELi2ENS5_IJNS4_1CILi1EEENSA_ILi2EEESB_EEEEENS5_IJNSA_ILi128EEESF_NSA_ILi256EEEEEENS5_IJNS_12float_e4m3_tENS_13float_ue8m0_tEEEENS5_IJNS5_IJlSB_lEEENS4_6LayoutINS5_IJNS5_IJNS5_IJNSA_ILi32EEENSA_ILi4EEEEEEiEEESQ_NS5_IJSB_iEEEEEENS5_IJNS5_IJNS5_IJNSA_ILi16EEESO_EEEiEEENS5_IJNS5_IJNSA_ILi0EEESB_EEENSA_ILi512EEEEEENS5_IJSW_iEEEEEEEEEEESK_S13_NS4_8TiledMMAINS4_8MMA_AtomIJNS4_21SM100_MMA_MXF8F6F4_SSISI_SI_fSJ_Li128ELi128ELNS4_4UMMA5MajorE0ELS18_0ELNS17_7ScaleInE0ELS19_0EEEEEENSM_INS5_IJSB_SB_SB_EEENS5_IJSW_SW_SW_EEEEENS5_IJNS4_10UnderscoreES1F_S1F_EEEEENS5_IJNS4_23SM90_TMA_LOAD_MULTICASTES1I_EEENS5_IJNS4_14ComposedLayoutINS4_7SwizzleILi3ELi4ELi3EEENS4_18smem_ptr_flag_bitsILi8EEENSM_INS5_IJNSA_ILi8EEESF_EEENS5_IJSF_SB_EEEEEEENSM_INS5_IJNS5_IJNS5_IJSP_SB_EEENS5_IJSN_SB_EEEEEESB_NS5_IJSO_SC_EEEEEENS5_IJNS5_IJNS5_IJSU_SY_EEESX_EEESW_NS5_IJSB_SY_EEEEEEEEEEEvNS4_8identityENS5_IJNS4_13SM90_TMA_LOADES26_EEES24_vS25_EENS_8epilogue10collective18CollectiveEpilogueINS29_23Sm100TmaWarpSpecializedILi4ELi2ELi32ELb1ELb0EEEJSH_NS5_IJNSM_ISF_SB_EENSM_ISN_SB_EEEEENS_10bfloat16_tESL_S2H_SL_NS29_6fusion15FusionCallbacksIS2D_NS2I_17LinearCombinationIS2H_fS2H_fLNS_15FloatRoundStyleE2EEESH_S2G_JEEENS4_5SM1004TMEM4LOAD26SM100_TMEM_LOAD_32dp32b32xES26_NS1K_INS1L_ILi2ELi4ELi3EEENS1N_ILi16EEENSM_INS5_IJS1P_SN_EEES1V_EEEENS4_39AutoVectorizingCopyWithAssumedAlignmentILi128EEENS4_14SM90_TMA_STOREES2W_S2Y_S2Y_EEEvvEEEEvNT_6ParamsE,"a",@progbits
	.sectionflags	@""
	.align	4
.nv.constant0._ZN7cutlass13device_kernelINS_4gemm6kernel13GemmUniversalIN4cute5tupleIJiiiiEEENS1_10collective13CollectiveMmaINS1_46MainloopSm100TmaUmmaWarpSpecializedBlockScaledILi2ELi2ELi2ENS5_IJNS4_1CILi1EEENSA_ILi2EEESB_EEEEENS5_IJNSA_ILi128EEESF_NSA_ILi256EEEEEENS5_IJNS_12float_e4m3_tENS_13float_ue8m0_tEEEENS5_IJNS5_IJlSB_lEEENS4_6LayoutINS5_IJNS5_IJNS5_IJNSA_ILi32EEENSA_ILi4EEEEEEiEEESQ_NS5_IJSB_iEEEEEENS5_IJNS5_IJNS5_IJNSA_ILi16EEESO_EEEiEEENS5_IJNS5_IJNSA_ILi0EEESB_EEENSA_ILi512EEEEEENS5_IJSW_iEEEEEEEEEEESK_S13_NS4_8TiledMMAINS4_8MMA_AtomIJNS4_21SM100_MMA_MXF8F6F4_SSISI_SI_fSJ_Li128ELi128ELNS4_4UMMA5MajorE0ELS18_0ELNS17_7ScaleInE0ELS19_0EEEEEENSM_INS5_IJSB_SB_SB_EEENS5_IJSW_SW_SW_EEEEENS5_IJNS4_10UnderscoreES1F_S1F_EEEEENS5_IJNS4_23SM90_TMA_LOAD_MULTICASTES1I_EEENS5_IJNS4_14ComposedLayoutINS4_7SwizzleILi3ELi4ELi3EEENS4_18smem_ptr_flag_bitsILi8EEENSM_INS5_IJNSA_ILi8EEESF_EEENS5_IJSF_SB_EEEEEEENSM_INS5_IJNS5_IJNS5_IJSP_SB_EEENS5_IJSN_SB_EEEEEESB_NS5_IJSO_SC_EEEEEENS5_IJNS5_IJNS5_IJSU_SY_EEESX_EEESW_NS5_IJSB_SY_EEEEEEEEEEEvNS4_8identityENS5_IJNS4_13SM90_TMA_LOADES26_EEES24_vS25_EENS_8epilogue10collective18CollectiveEpilogueINS29_23Sm100TmaWarpSpecializedILi4ELi2ELi32ELb1ELb0EEEJSH_NS5_IJNSM_ISF_SB_EENSM_ISN_SB_EEEEENS_10bfloat16_tESL_S2H_SL_NS29_6fusion15FusionCallbacksIS2D_NS2I_17LinearCombinationIS2H_fS2H_fLNS_15FloatRoundStyleE2EEESH_S2G_JEEENS4_5SM1004TMEM4LOAD26SM100_TMEM_LOAD_32dp32b32xES26_NS1K_INS1L_ILi2ELi4ELi3EEENS1N_ILi16EEENSM_INS5_IJS1P_SN_EEES1V_EEEENS4_39AutoVectorizingCopyWithAssumedAlignmentILi128EEENS4_14SM90_TMA_STOREES2W_S2Y_S2Y_EEEvvEEEEvNT_6ParamsE:
	.zero		3968


//--------------------- SYMBOLS --------------------------

	.type		.nv.reservedSmem.offset0,@object
	.size		.nv.reservedSmem.offset0,0x4
	.type		.nv.reservedSmem.cap,@object
	.size		.nv.reservedSmem.cap,0x4
	.type		__assertfail,@function
